//
// Generated by NVIDIA NVVM Compiler
//
// Compiler Build ID: CL-36424714
// Cuda compilation tools, release 13.0, V13.0.88
// Based on NVVM 20.0.0
//

.version 9.0
.target sm_100
.address_size 64

	// .globl	transpose

.visible .entry transpose(
	.param .u64 .ptr .align 1 transpose_param_0,
	.param .u64 .ptr .align 1 transpose_param_1,
	.param .u32 transpose_param_2,
	.param .u32 transpose_param_3
)
{
	.reg .pred 	%p<4>;
	.reg .b32 	%r<15>;
	.reg .b32 	%f<2>;
	.reg .b64 	%rd<9>;

	ld.param.u64 	%rd1, [transpose_param_0];
	ld.param.u64 	%rd2, [transpose_param_1];
	ld.param.u32 	%r5, [transpose_param_2];
	ld.param.u32 	%r4, [transpose_param_3];
	mov.u32 	%r6, %ctaid.x;
	mov.u32 	%r7, %ntid.x;
	mov.u32 	%r8, %tid.x;
	mad.lo.s32 	%r1, %r6, %r7, %r8;
	mov.u32 	%r9, %ctaid.y;
	mov.u32 	%r10, %ntid.y;
	mov.u32 	%r11, %tid.y;
	mad.lo.s32 	%r12, %r9, %r10, %r11;
	setp.ge.s32 	%p1, %r1, %r4;
	setp.ge.s32 	%p2, %r12, %r5;
	or.pred  	%p3, %p1, %p2;
	@%p3 bra 	$L__BB0_2;
	cvta.to.global.u64 	%rd3, %rd1;
	cvta.to.global.u64 	%rd4, %rd2;
	mad.lo.s32 	%r13, %r4, %r12, %r1;
	mul.wide.s32 	%rd5, %r13, 4;
	add.s64 	%rd6, %rd3, %rd5;
	ld.global.f32 	%f1, [%rd6];
	mad.lo.s32 	%r14, %r5, %r1, %r12;
	mul.wide.s32 	%rd7, %r14, 4;
	add.s64 	%rd8, %rd4, %rd7;
	st.global.f32 	[%rd8], %f1;
$L__BB0_2:
	ret;

}
	// .globl	fused_sigmoid_sub
.visible .entry fused_sigmoid_sub(
	.param .u64 .ptr .align 1 fused_sigmoid_sub_param_0,
	.param .u64 .ptr .align 1 fused_sigmoid_sub_param_1,
	.param .u64 .ptr .align 1 fused_sigmoid_sub_param_2,
	.param .u32 fused_sigmoid_sub_param_3
)
{
	.reg .pred 	%p<2>;
	.reg .b32 	%r<8>;
	.reg .b32 	%f<19>;
	.reg .b64 	%rd<11>;

	ld.param.u64 	%rd1, [fused_sigmoid_sub_param_0];
	ld.param.u64 	%rd2, [fused_sigmoid_sub_param_1];
	ld.param.u64 	%rd3, [fused_sigmoid_sub_param_2];
	ld.param.u32 	%r2, [fused_sigmoid_sub_param_3];
	mov.u32 	%r3, %ctaid.x;
	mov.u32 	%r4, %ntid.x;
	mov.u32 	%r5, %tid.x;
	mad.lo.s32 	%r1, %r3, %r4, %r5;
	setp.ge.s32 	%p1, %r1, %r2;
	@%p1 bra 	$L__BB1_2;
	cvta.to.global.u64 	%rd4, %rd1;
	cvta.to.global.u64 	%rd5, %rd2;
	cvta.to.global.u64 	%rd6, %rd3;
	mul.wide.s32 	%rd7, %r1, 4;
	add.s64 	%rd8, %rd4, %rd7;
	ld.global.f32 	%f1, [%rd8];
	min.f32 	%f2, %f1, 0f41A00000;
	max.f32 	%f3, %f2, 0fC1A00000;
	fma.rn.f32 	%f4, %f3, 0fBBBB989D, 0f3F000000;
	cvt.sat.f32.f32 	%f5, %f4;
	mov.f32 	%f6, 0f4B400001;
	mov.f32 	%f7, 0f437C0000;
	fma.rm.f32 	%f8, %f5, %f7, %f6;
	add.f32 	%f9, %f8, 0fCB40007F;
	neg.f32 	%f10, %f9;
	fma.rn.f32 	%f11, %f3, 0fBFB8AA3B, %f10;
	fma.rn.f32 	%f12, %f3, 0fB2A57060, %f11;
	mov.b32 	%r6, %f8;
	shl.b32 	%r7, %r6, 23;
	mov.b32 	%f13, %r7;
	ex2.approx.ftz.f32 	%f14, %f12;
	fma.rn.f32 	%f15, %f14, %f13, 0f3F800000;
	rcp.rn.f32 	%f16, %f15;
	add.s64 	%rd9, %rd5, %rd7;
	ld.global.f32 	%f17, [%rd9];
	sub.f32 	%f18, %f16, %f17;
	add.s64 	%rd10, %rd6, %rd7;
	st.global.f32 	[%rd10], %f18;
$L__BB1_2:
	ret;

}
	// .globl	add_regularization_term
.visible .entry add_regularization_term(
	.param .u64 .ptr .align 1 add_regularization_term_param_0,
	.param .f32 add_regularization_term_param_1,
	.param .u32 add_regularization_term_param_2
)
{
	.reg .pred 	%p<2>;
	.reg .b32 	%r<8>;
	.reg .b32 	%f<4>;
	.reg .b64 	%rd<5>;

	ld.param.u64 	%rd1, [add_regularization_term_param_0];
	ld.param.f32 	%f1, [add_regularization_term_param_1];
	ld.param.u32 	%r2, [add_regularization_term_param_2];
	mov.u32 	%r3, %ctaid.x;
	mov.u32 	%r4, %ntid.x;
	mov.u32 	%r5, %tid.x;
	mad.lo.s32 	%r1, %r3, %r4, %r5;
	add.s32 	%r6, %r2, -1;
	setp.ge.s32 	%p1, %r1, %r6;
	@%p1 bra 	$L__BB2_2;
	cvta.to.global.u64 	%rd2, %rd1;
	mad.lo.s32 	%r7, %r2, %r1, %r1;
	mul.wide.s32 	%rd3, %r7, 4;
	add.s64 	%rd4, %rd2, %rd3;
	ld.global.f32 	%f2, [%rd4];
	add.f32 	%f3, %f1, %f2;
	st.global.f32 	[%rd4], %f3;
$L__BB2_2:
	ret;

}
	// .globl	l2_regularized_update
.visible .entry l2_regularized_update(
	.param .u64 .ptr .align 1 l2_regularized_update_param_0,
	.param .u64 .ptr .align 1 l2_regularized_update_param_1,
	.param .f32 l2_regularized_update_param_2,
	.param .f32 l2_regularized_update_param_3,
	.param .u32 l2_regularized_update_param_4,
	.param .u32 l2_regularized_update_param_5
)
{
	.reg .pred 	%p<3>;
	.reg .b32 	%r<8>;
	.reg .b32 	%f<18>;
	.reg .b64 	%rd<8>;

	ld.param.u64 	%rd2, [l2_regularized_update_param_0];
	ld.param.u64 	%rd3, [l2_regularized_update_param_1];
	ld.param.f32 	%f8, [l2_regularized_update_param_2];
	ld.param.f32 	%f9, [l2_regularized_update_param_3];
	ld.param.u32 	%r2, [l2_regularized_update_param_4];
	ld.param.u32 	%r3, [l2_regularized_update_param_5];
	mov.u32 	%r4, %ctaid.x;
	mov.u32 	%r5, %ntid.x;
	mov.u32 	%r6, %tid.x;
	mad.lo.s32 	%r1, %r4, %r5, %r6;
	setp.ge.s32 	%p1, %r1, %r2;
	@%p1 bra 	$L__BB3_5;
	cvta.to.global.u64 	%rd4, %rd3;
	mul.wide.s32 	%rd5, %r1, 4;
	add.s64 	%rd6, %rd4, %rd5;
	ld.global.f32 	%f1, [%rd6];
	cvt.rn.f32.s32 	%f2, %r3;
	add.s32 	%r7, %r2, -1;
	setp.lt.s32 	%p2, %r1, %r7;
	cvta.to.global.u64 	%rd7, %rd2;
	add.s64 	%rd1, %rd7, %rd5;
	@%p2 bra 	$L__BB3_3;
	ld.global.f32 	%f16, [%rd1];
	mov.f32 	%f17, 0f00000000;
	bra.uni 	$L__BB3_4;
$L__BB3_3:
	div.rn.f32 	%f11, %f9, %f2;
	ld.global.f32 	%f16, [%rd1];
	mul.f32 	%f17, %f11, %f16;
$L__BB3_4:
	div.rn.f32 	%f12, %f1, %f2;
	add.f32 	%f13, %f12, %f17;
	mul.f32 	%f14, %f8, %f13;
	sub.f32 	%f15, %f16, %f14;
	st.global.f32 	[%rd1], %f15;
$L__BB3_5:
	ret;

}
	// .globl	l1_regularized_update
.visible .entry l1_regularized_update(
	.param .u64 .ptr .align 1 l1_regularized_update_param_0,
	.param .u64 .ptr .align 1 l1_regularized_update_param_1,
	.param .f32 l1_regularized_update_param_2,
	.param .f32 l1_regularized_update_param_3,
	.param .u32 l1_regularized_update_param_4,
	.param .u32 l1_regularized_update_param_5
)
{
	.reg .pred 	%p<5>;
	.reg .b32 	%r<10>;
	.reg .b32 	%f<15>;
	.reg .b64 	%rd<8>;

	ld.param.u64 	%rd2, [l1_regularized_update_param_0];
	ld.param.u64 	%rd3, [l1_regularized_update_param_1];
	ld.param.f32 	%f3, [l1_regularized_update_param_2];
	ld.param.f32 	%f4, [l1_regularized_update_param_3];
	ld.param.u32 	%r2, [l1_regularized_update_param_4];
	ld.param.u32 	%r3, [l1_regularized_update_param_5];
	mov.u32 	%r4, %ctaid.x;
	mov.u32 	%r5, %ntid.x;
	mov.u32 	%r6, %tid.x;
	mad.lo.s32 	%r1, %r4, %r5, %r6;
	setp.ge.s32 	%p1, %r1, %r2;
	@%p1 bra 	$L__BB4_8;
	cvta.to.global.u64 	%rd4, %rd2;
	cvta.to.global.u64 	%rd5, %rd3;
	mul.wide.s32 	%rd6, %r1, 4;
	add.s64 	%rd7, %rd5, %rd6;
	ld.global.f32 	%f5, [%rd7];
	cvt.rn.f32.s32 	%f6, %r3;
	div.rn.f32 	%f7, %f5, %f6;
	add.s64 	%rd1, %rd4, %rd6;
	ld.global.f32 	%f8, [%rd1];
	mul.f32 	%f9, %f3, %f7;
	sub.f32 	%f1, %f8, %f9;
	add.s32 	%r7, %r2, -1;
	setp.ge.s32 	%p2, %r1, %r7;
	@%p2 bra 	$L__BB4_7;
	mul.f32 	%f10, %f3, %f4;
	mul.lo.s32 	%r8, %r3, %r3;
	cvt.rn.f32.u32 	%f11, %r8;
	div.rn.f32 	%f2, %f10, %f11;
	setp.leu.f32 	%p3, %f1, %f2;
	@%p3 bra 	$L__BB4_4;
	sub.f32 	%f14, %f1, %f2;
	st.global.f32 	[%rd1], %f14;
	bra.uni 	$L__BB4_8;
$L__BB4_4:
	neg.f32 	%f12, %f2;
	setp.geu.f32 	%p4, %f1, %f12;
	@%p4 bra 	$L__BB4_6;
	add.f32 	%f13, %f2, %f1;
	st.global.f32 	[%rd1], %f13;
	bra.uni 	$L__BB4_8;
$L__BB4_6:
	mov.b32 	%r9, 0;
	st.global.u32 	[%rd1], %r9;
	bra.uni 	$L__BB4_8;
$L__BB4_7:
	st.global.f32 	[%rd1], %f1;
$L__BB4_8:
	ret;

}


// ===== COMPILED SASS (sm_100) =====

	.target	sm_100

	.elftype	@"ET_EXEC"


//--------------------- .note.nv.tkinfo           --------------------------
	.section	.note.nv.tkinfo,"",@"SHT_NOTE"
	.sectionflags	@"SHF_NOTE_NV_TKINFO"
	.tkinfo
        /*0018*/ 	.word	0x00000002
        /*0030*/ 	.string	""
        /*0030*/ 	.string	"ptxas"
        /*0030*/ 	.string	"Cuda compilation tools, release 13.0, V13.0.88"
        /*0030*/ 	.string	"Build cuda_13.0.r13.0/compiler.36424714_0"
        /*0030*/ 	.string	"-arch sm_100 -m 64 "



//--------------------- .note.nv.cuinfo           --------------------------
	.section	.note.nv.cuinfo,"",@"SHT_NOTE"
	.sectionflags	@"SHF_NOTE_NV_CUINFO"
        /*0018*/ 	.short	0x0002
        /*001a*/ 	.short	0x0064
        /*001c*/ 	.short	0x0082
	.zero		2


//--------------------- .nv.info                  --------------------------
	.section	.nv.info,"",@"SHT_CUDA_INFO"
	.align	4


	//----- nvinfo : EIATTR_REGCOUNT
	.align		4
        /*0000*/ 	.byte	0x04, 0x2f
        /*0002*/ 	.short	(.L_1 - .L_0)
	.align		4
.L_0:
        /*0004*/ 	.word	index@(transpose)
        /*0008*/ 	.word	0x0000000a


	//----- nvinfo : EIATTR_FRAME_SIZE
	.align		4
.L_1:
        /*000c*/ 	.byte	0x04, 0x11
        /*000e*/ 	.short	(.L_3 - .L_2)
	.align		4
.L_2:
        /*0010*/ 	.word	index@(transpose)
        /*0014*/ 	.word	0x00000000


	//----- nvinfo : EIATTR_REGCOUNT
	.align		4
.L_3:
        /*0018*/ 	.byte	0x04, 0x2f
        /*001a*/ 	.short	(.L_5 - .L_4)
	.align		4
.L_4:
        /*001c*/ 	.word	index@(fused_sigmoid_sub)
        /*0020*/ 	.word	0x0000000e


	//----- nvinfo : EIATTR_FRAME_SIZE
	.align		4
.L_5:
        /*0024*/ 	.byte	0x04, 0x11
        /*0026*/ 	.short	(.L_7 - .L_6)
	.align		4
.L_6:
        /*0028*/ 	.word	index@($__internal_2_$__cuda_sm20_rcp_rn_f32_slowpath)
        /*002c*/ 	.word	0x00000000


	//----- nvinfo : EIATTR_FRAME_SIZE
	.align		4
.L_7:
        /*0030*/ 	.byte	0x04, 0x11
        /*0032*/ 	.short	(.L_9 - .L_8)
	.align		4
.L_8:
        /*0034*/ 	.word	index@(fused_sigmoid_sub)
        /*0038*/ 	.word	0x00000000


	//----- nvinfo : EIATTR_REGCOUNT
	.align		4
.L_9:
        /*003c*/ 	.byte	0x04, 0x2f
        /*003e*/ 	.short	(.L_11 - .L_10)
	.align		4
.L_10:
        /*0040*/ 	.word	index@(add_regularization_term)
        /*0044*/ 	.word	0x00000008


	//----- nvinfo : EIATTR_FRAME_SIZE
	.align		4
.L_11:
        /*0048*/ 	.byte	0x04, 0x11
        /*004a*/ 	.short	(.L_13 - .L_12)
	.align		4
.L_12:
        /*004c*/ 	.word	index@(add_regularization_term)
        /*0050*/ 	.word	0x00000000


	//----- nvinfo : EIATTR_REGCOUNT
	.align		4
.L_13:
        /*0054*/ 	.byte	0x04, 0x2f
        /*0056*/ 	.short	(.L_15 - .L_14)
	.align		4
.L_14:
        /*0058*/ 	.word	index@(l2_regularized_update)
        /*005c*/ 	.word	0x00000013


	//----- nvinfo : EIATTR_FRAME_SIZE
	.align		4
.L_15:
        /*0060*/ 	.byte	0x04, 0x11
        /*0062*/ 	.short	(.L_17 - .L_16)
	.align		4
.L_16:
        /*0064*/ 	.word	index@($__internal_1_$__cuda_sm3x_div_rn_noftz_f32_slowpath)
        /*0068*/ 	.word	0x00000000


	//----- nvinfo : EIATTR_FRAME_SIZE
	.align		4
.L_17:
        /*006c*/ 	.byte	0x04, 0x11
        /*006e*/ 	.short	(.L_19 - .L_18)
	.align		4
.L_18:
        /*0070*/ 	.word	index@(l2_regularized_update)
        /*0074*/ 	.word	0x00000000


	//----- nvinfo : EIATTR_REGCOUNT
	.align		4
.L_19:
        /*0078*/ 	.byte	0x04, 0x2f
        /*007a*/ 	.short	(.L_21 - .L_20)
	.align		4
.L_20:
        /*007c*/ 	.word	index@(l1_regularized_update)
        /*0080*/ 	.word	0x00000013


	//----- nvinfo : EIATTR_FRAME_SIZE
	.align		4
.L_21:
        /*0084*/ 	.byte	0x04, 0x11
        /*0086*/ 	.short	(.L_23 - .L_22)
	.align		4
.L_22:
        /*0088*/ 	.word	index@($__internal_0_$__cuda_sm3x_div_rn_noftz_f32_slowpath)
        /*008c*/ 	.word	0x00000000


	//----- nvinfo : EIATTR_FRAME_SIZE
	.align		4
.L_23:
        /*0090*/ 	.byte	0x04, 0x11
        /*0092*/ 	.short	(.L_25 - .L_24)
	.align		4
.L_24:
        /*0094*/ 	.word	index@(l1_regularized_update)
        /*0098*/ 	.word	0x00000000


	//----- nvinfo : EIATTR_MIN_STACK_SIZE
	.align		4
.L_25:
        /*009c*/ 	.byte	0x04, 0x12
        /*009e*/ 	.short	(.L_27 - .L_26)
	.align		4
.L_26:
        /*00a0*/ 	.word	index@(l1_regularized_update)
        /*00a4*/ 	.word	0x00000000


	//----- nvinfo : EIATTR_MIN_STACK_SIZE
	.align		4
.L_27:
        /*00a8*/ 	.byte	0x04, 0x12
        /*00aa*/ 	.short	(.L_29 - .L_28)
	.align		4
.L_28:
        /*00ac*/ 	.word	index@(l2_regularized_update)
        /*00b0*/ 	.word	0x00000000


	//----- nvinfo : EIATTR_MIN_STACK_SIZE
	.align		4
.L_29:
        /*00b4*/ 	.byte	0x04, 0x12
        /*00b6*/ 	.short	(.L_31 - .L_30)
	.align		4
.L_30:
        /*00b8*/ 	.word	index@(add_regularization_term)
        /*00bc*/ 	.word	0x00000000


	//----- nvinfo : EIATTR_MIN_STACK_SIZE
	.align		4
.L_31:
        /*00c0*/ 	.byte	0x04, 0x12
        /*00c2*/ 	.short	(.L_33 - .L_32)
	.align		4
.L_32:
        /*00c4*/ 	.word	index@(fused_sigmoid_sub)
        /*00c8*/ 	.word	0x00000000


	//----- nvinfo : EIATTR_MIN_STACK_SIZE
	.align		4
.L_33:
        /*00cc*/ 	.byte	0x04, 0x12
        /*00ce*/ 	.short	(.L_35 - .L_34)
	.align		4
.L_34:
        /*00d0*/ 	.word	index@(transpose)
        /*00d4*/ 	.word	0x00000000
.L_35:


//--------------------- .nv.compat                --------------------------
	.section	.nv.compat,"",@"SHT_CUDA_COMPAT_INFO"
	.align	4
        /*0000*/ 	.byte	0x02, 0x09, 0x00, 0x00, 0x02, 0x02, 0x01, 0x00, 0x02, 0x05, 0x05, 0x00, 0x03, 0x07, 0x01, 0x01
        /*0010*/ 	.byte	0x02, 0x03, 0x00, 0x00, 0x02, 0x06, 0x01, 0x00, 0x04, 0x0b, 0x08, 0x00, 0x01, 0x00, 0x00, 0x00
        /*0020*/ 	.byte	0x00, 0x00, 0x00, 0x00


//--------------------- .nv.info.l1_regularized_update --------------------------
	.section	.nv.info.l1_regularized_update,"",@"SHT_CUDA_INFO"
	.sectionflags	@""
	.align	4


	//----- nvinfo : EIATTR_CUDA_API_VERSION
	.align		4
        /*0000*/ 	.byte	0x04, 0x37
        /*0002*/ 	.short	(.L_37 - .L_36)
.L_36:
        /*0004*/ 	.word	0x00000082


	//----- nvinfo : EIATTR_KPARAM_INFO
	.align		4
.L_37:
        /*0008*/ 	.byte	0x04, 0x17
        /*000a*/ 	.short	(.L_39 - .L_38)
.L_38:
        /*000c*/ 	.word	0x00000000
        /*0010*/ 	.short	0x0005
        /*0012*/ 	.short	0x001c
        /*0014*/ 	.byte	0x00, 0xf0, 0x11, 0x00


	//----- nvinfo : EIATTR_KPARAM_INFO
	.align		4
.L_39:
        /*0018*/ 	.byte	0x04, 0x17
        /*001a*/ 	.short	(.L_41 - .L_40)
.L_40:
        /*001c*/ 	.word	0x00000000
        /*0020*/ 	.short	0x0004
        /*0022*/ 	.short	0x0018
        /*0024*/ 	.byte	0x00, 0xf0, 0x11, 0x00


	//----- nvinfo : EIATTR_KPARAM_INFO
	.align		4
.L_41:
        /*0028*/ 	.byte	0x04, 0x17
        /*002a*/ 	.short	(.L_43 - .L_42)
.L_42:
        /*002c*/ 	.word	0x00000000
        /*0030*/ 	.short	0x0003
        /*0032*/ 	.short	0x0014
        /*0034*/ 	.byte	0x00, 0xf0, 0x11, 0x00


	//----- nvinfo : EIATTR_KPARAM_INFO
	.align		4
.L_43:
        /*0038*/ 	.byte	0x04, 0x17
        /*003a*/ 	.short	(.L_45 - .L_44)
.L_44:
        /*003c*/ 	.word	0x00000000
        /*0040*/ 	.short	0x0002
        /*0042*/ 	.short	0x0010
        /*0044*/ 	.byte	0x00, 0xf0, 0x11, 0x00


	//----- nvinfo : EIATTR_KPARAM_INFO
	.align		4
.L_45:
        /*0048*/ 	.byte	0x04, 0x17
        /*004a*/ 	.short	(.L_47 - .L_46)
.L_46:
        /*004c*/ 	.word	0x00000000
        /*0050*/ 	.short	0x0001
        /*0052*/ 	.short	0x0008
        /*0054*/ 	.byte	0x00, 0xf5, 0x21, 0x00


	//----- nvinfo : EIATTR_KPARAM_INFO
	.align		4
.L_47:
        /*0058*/ 	.byte	0x04, 0x17
        /*005a*/ 	.short	(.L_49 - .L_48)
.L_48:
        /*005c*/ 	.word	0x00000000
        /*0060*/ 	.short	0x0000
        /*0062*/ 	.short	0x0000
        /*0064*/ 	.byte	0x00, 0xf5, 0x21, 0x00


	//----- nvinfo : EIATTR_SPARSE_MMA_MASK
	.align		4
.L_49:
        /*0068*/ 	.byte	0x03, 0x50
        /*006a*/ 	.short	0x0000


	//----- nvinfo : EIATTR_MAXREG_COUNT
	.align		4
        /*006c*/ 	.byte	0x03, 0x1b
        /*006e*/ 	.short	0x00ff


	//----- nvinfo : EIATTR_MERCURY_ISA_VERSION
	.align		4
        /*0070*/ 	.byte	0x03, 0x5f
        /*0072*/ 	.short	0x0101


	//----- nvinfo : EIATTR_VRC_CTA_INIT_COUNT
	.align		4
        /*0074*/ 	.byte	0x02, 0x4a
	.zero		1
	.zero		1


	//----- nvinfo : EIATTR_EXIT_INSTR_OFFSETS
	.align		4
        /*0078*/ 	.byte	0x04, 0x1c
        /*007a*/ 	.short	(.L_51 - .L_50)


	//   ....[0]....
.L_50:
        /*007c*/ 	.word	0x00000070


	//   ....[1]....
        /*0080*/ 	.word	0x00000370


	//   ....[2]....
        /*0084*/ 	.word	0x000003b0


	//   ....[3]....
        /*0088*/ 	.word	0x000003d0


	//   ....[4]....
        /*008c*/ 	.word	0x000003f0


	//----- nvinfo : EIATTR_CRS_STACK_SIZE
	.align		4
.L_51:
        /*0090*/ 	.byte	0x04, 0x1e
        /*0092*/ 	.short	(.L_53 - .L_52)
.L_52:
        /*0094*/ 	.word	0x00000000


	//----- nvinfo : EIATTR_CBANK_PARAM_SIZE
	.align		4
.L_53:
        /*0098*/ 	.byte	0x03, 0x19
        /*009a*/ 	.short	0x0020


	//----- nvinfo : EIATTR_PARAM_CBANK
	.align		4
        /*009c*/ 	.byte	0x04, 0x0a
        /*009e*/ 	.short	(.L_55 - .L_54)
	.align		4
.L_54:
        /*00a0*/ 	.word	index@(.nv.constant0.l1_regularized_update)
        /*00a4*/ 	.short	0x0380
        /*00a6*/ 	.short	0x0020


	//----- nvinfo : EIATTR_SW_WAR
	.align		4
.L_55:
        /*00a8*/ 	.byte	0x04, 0x36
        /*00aa*/ 	.short	(.L_57 - .L_56)
.L_56:
        /*00ac*/ 	.word	0x00000008
.L_57:


//--------------------- .nv.info.l2_regularized_update --------------------------
	.section	.nv.info.l2_regularized_update,"",@"SHT_CUDA_INFO"
	.sectionflags	@""
	.align	4


	//----- nvinfo : EIATTR_CUDA_API_VERSION
	.align		4
        /*0000*/ 	.byte	0x04, 0x37
        /*0002*/ 	.short	(.L_59 - .L_58)
.L_58:
        /*0004*/ 	.word	0x00000082


	//----- nvinfo : EIATTR_KPARAM_INFO
	.align		4
.L_59:
        /*0008*/ 	.byte	0x04, 0x17
        /*000a*/ 	.short	(.L_61 - .L_60)
.L_60:
        /*000c*/ 	.word	0x00000000
        /*0010*/ 	.short	0x0005
        /*0012*/ 	.short	0x001c
        /*0014*/ 	.byte	0x00, 0xf0, 0x11, 0x00


	//----- nvinfo : EIATTR_KPARAM_INFO
	.align		4
.L_61:
        /*0018*/ 	.byte	0x04, 0x17
        /*001a*/ 	.short	(.L_63 - .L_62)
.L_62:
        /*001c*/ 	.word	0x00000000
        /*0020*/ 	.short	0x0004
        /*0022*/ 	.short	0x0018
        /*0024*/ 	.byte	0x00, 0xf0, 0x11, 0x00


	//----- nvinfo : EIATTR_KPARAM_INFO
	.align		4
.L_63:
        /*0028*/ 	.byte	0x04, 0x17
        /*002a*/ 	.short	(.L_65 - .L_64)
.L_64:
        /*002c*/ 	.word	0x00000000
        /*0030*/ 	.short	0x0003
        /*0032*/ 	.short	0x0014
        /*0034*/ 	.byte	0x00, 0xf0, 0x11, 0x00


	//----- nvinfo : EIATTR_KPARAM_INFO
	.align		4
.L_65:
        /*0038*/ 	.byte	0x04, 0x17
        /*003a*/ 	.short	(.L_67 - .L_66)
.L_66:
        /*003c*/ 	.word	0x00000000
        /*0040*/ 	.short	0x0002
        /*0042*/ 	.short	0x0010
        /*0044*/ 	.byte	0x00, 0xf0, 0x11, 0x00


	//----- nvinfo : EIATTR_KPARAM_INFO
	.align		4
.L_67:
        /*0048*/ 	.byte	0x04, 0x17
        /*004a*/ 	.short	(.L_69 - .L_68)
.L_68:
        /*004c*/ 	.word	0x00000000
        /*0050*/ 	.short	0x0001
        /*0052*/ 	.short	0x0008
        /*0054*/ 	.byte	0x00, 0xf5, 0x21, 0x00


	//----- nvinfo : EIATTR_KPARAM_INFO
	.align		4
.L_69:
        /*0058*/ 	.byte	0x04, 0x17
        /*005a*/ 	.short	(.L_71 - .L_70)
.L_70:
        /*005c*/ 	.word	0x00000000
        /*0060*/ 	.short	0x0000
        /*0062*/ 	.short	0x0000
        /*0064*/ 	.byte	0x00, 0xf5, 0x21, 0x00


	//----- nvinfo : EIATTR_SPARSE_MMA_MASK
	.align		4
.L_71:
        /*0068*/ 	.byte	0x03, 0x50
        /*006a*/ 	.short	0x0000


	//----- nvinfo : EIATTR_MAXREG_COUNT
	.align		4
        /*006c*/ 	.byte	0x03, 0x1b
        /*006e*/ 	.short	0x00ff


	//----- nvinfo : EIATTR_MERCURY_ISA_VERSION
	.align		4
        /*0070*/ 	.byte	0x03, 0x5f
        /*0072*/ 	.short	0x0101


	//----- nvinfo : EIATTR_VRC_CTA_INIT_COUNT
	.align		4
        /*0074*/ 	.byte	0x02, 0x4a
	.zero		1
	.zero		1


	//----- nvinfo : EIATTR_EXIT_INSTR_OFFSETS
	.align		4
        /*0078*/ 	.byte	0x04, 0x1c
        /*007a*/ 	.short	(.L_73 - .L_72)


	//   ....[0]....
.L_72:
        /*007c*/ 	.word	0x00000070


	//   ....[1]....
        /*0080*/ 	.word	0x00000390


	//----- nvinfo : EIATTR_CRS_STACK_SIZE
	.align		4
.L_73:
        /*0084*/ 	.byte	0x04, 0x1e
        /*0086*/ 	.short	(.L_75 - .L_74)
.L_74:
        /*0088*/ 	.word	0x00000000


	//----- nvinfo : EIATTR_CBANK_PARAM_SIZE
	.align		4
.L_75:
        /*008c*/ 	.byte	0x03, 0x19
        /*008e*/ 	.short	0x0020


	//----- nvinfo : EIATTR_PARAM_CBANK
	.align		4
        /*0090*/ 	.byte	0x04, 0x0a
        /*0092*/ 	.short	(.L_77 - .L_76)
	.align		4
.L_76:
        /*0094*/ 	.word	index@(.nv.constant0.l2_regularized_update)
        /*0098*/ 	.short	0x0380
        /*009a*/ 	.short	0x0020


	//----- nvinfo : EIATTR_SW_WAR
	.align		4
.L_77:
        /*009c*/ 	.byte	0x04, 0x36
        /*009e*/ 	.short	(.L_79 - .L_78)
.L_78:
        /*00a0*/ 	.word	0x00000008
.L_79:


//--------------------- .nv.info.add_regularization_term --------------------------
	.section	.nv.info.add_regularization_term,"",@"SHT_CUDA_INFO"
	.sectionflags	@""
	.align	4


	//----- nvinfo : EIATTR_CUDA_API_VERSION
	.align		4
        /*0000*/ 	.byte	0x04, 0x37
        /*0002*/ 	.short	(.L_81 - .L_80)
.L_80:
        /*0004*/ 	.word	0x00000082


	//----- nvinfo : EIATTR_KPARAM_INFO
	.align		4
.L_81:
        /*0008*/ 	.byte	0x04, 0x17
        /*000a*/ 	.short	(.L_83 - .L_82)
.L_82:
        /*000c*/ 	.word	0x00000000
        /*0010*/ 	.short	0x0002
        /*0012*/ 	.short	0x000c
        /*0014*/ 	.byte	0x00, 0xf0, 0x11, 0x00


	//----- nvinfo : EIATTR_KPARAM_INFO
	.align		4
.L_83:
        /*0018*/ 	.byte	0x04, 0x17
        /*001a*/ 	.short	(.L_85 - .L_84)
.L_84:
        /*001c*/ 	.word	0x00000000
        /*0020*/ 	.short	0x0001
        /*0022*/ 	.short	0x0008
        /*0024*/ 	.byte	0x00, 0xf0, 0x11, 0x00


	//----- nvinfo : EIATTR_KPARAM_INFO
	.align		4
.L_85:
        /*0028*/ 	.byte	0x04, 0x17
        /*002a*/ 	.short	(.L_87 - .L_86)
.L_86:
        /*002c*/ 	.word	0x00000000
        /*0030*/ 	.short	0x0000
        /*0032*/ 	.short	0x0000
        /*0034*/ 	.byte	0x00, 0xf5, 0x21, 0x00


	//----- nvinfo : EIATTR_SPARSE_MMA_MASK
	.align		4
.L_87:
        /*0038*/ 	.byte	0x03, 0x50
        /*003a*/ 	.short	0x0000


	//----- nvinfo : EIATTR_MAXREG_COUNT
	.align		4
        /*003c*/ 	.byte	0x03, 0x1b
        /*003e*/ 	.short	0x00ff


	//----- nvinfo : EIATTR_MERCURY_ISA_VERSION
	.align		4
        /*0040*/ 	.byte	0x03, 0x5f
        /*0042*/ 	.short	0x0101


	//----- nvinfo : EIATTR_VRC_CTA_INIT_COUNT
	.align		4
        /*0044*/ 	.byte	0x02, 0x4a
	.zero		1
	.zero		1


	//----- nvinfo : EIATTR_EXIT_INSTR_OFFSETS
	.align		4
        /*0048*/ 	.byte	0x04, 0x1c
        /*004a*/ 	.short	(.L_89 - .L_88)


	//   ....[0]....
.L_88:
        /*004c*/ 	.word	0x00000080


	//   ....[1]....
        /*0050*/ 	.word	0x00000110


	//----- nvinfo : EIATTR_CBANK_PARAM_SIZE
	.align		4
.L_89:
        /*0054*/ 	.byte	0x03, 0x19
        /*0056*/ 	.short	0x0010


	//----- nvinfo : EIATTR_PARAM_CBANK
	.align		4
        /*0058*/ 	.byte	0x04, 0x0a
        /*005a*/ 	.short	(.L_91 - .L_90)
	.align		4
.L_90:
        /*005c*/ 	.word	index@(.nv.constant0.add_regularization_term)
        /*0060*/ 	.short	0x0380
        /*0062*/ 	.short	0x0010


	//----- nvinfo : EIATTR_SW_WAR
	.align		4
.L_91:
        /*0064*/ 	.byte	0x04, 0x36
        /*0066*/ 	.short	(.L_93 - .L_92)
.L_92:
        /*0068*/ 	.word	0x00000008
.L_93:


//--------------------- .nv.info.fused_sigmoid_sub --------------------------
	.section	.nv.info.fused_sigmoid_sub,"",@"SHT_CUDA_INFO"
	.sectionflags	@""
	.align	4


	//----- nvinfo : EIATTR_CUDA_API_VERSION
	.align		4
        /*0000*/ 	.byte	0x04, 0x37
        /*0002*/ 	.short	(.L_95 - .L_94)
.L_94:
        /*0004*/ 	.word	0x00000082


	//----- nvinfo : EIATTR_KPARAM_INFO
	.align		4
.L_95:
        /*0008*/ 	.byte	0x04, 0x17
        /*000a*/ 	.short	(.L_97 - .L_96)
.L_96:
        /*000c*/ 	.word	0x00000000
        /*0010*/ 	.short	0x0003
        /*0012*/ 	.short	0x0018
        /*0014*/ 	.byte	0x00, 0xf0, 0x11, 0x00


	//----- nvinfo : EIATTR_KPARAM_INFO
	.align		4
.L_97:
        /*0018*/ 	.byte	0x04, 0x17
        /*001a*/ 	.short	(.L_99 - .L_98)
.L_98:
        /*001c*/ 	.word	0x00000000
        /*0020*/ 	.short	0x0002
        /*0022*/ 	.short	0x0010
        /*0024*/ 	.byte	0x00, 0xf5, 0x21, 0x00


	//----- nvinfo : EIATTR_KPARAM_INFO
	.align		4
.L_99:
        /*0028*/ 	.byte	0x04, 0x17
        /*002a*/ 	.short	(.L_101 - .L_100)
.L_100:
        /*002c*/ 	.word	0x00000000
        /*0030*/ 	.short	0x0001
        /*0032*/ 	.short	0x0008
        /*0034*/ 	.byte	0x00, 0xf5, 0x21, 0x00


	//----- nvinfo : EIATTR_KPARAM_INFO
	.align		4
.L_101:
        /*0038*/ 	.byte	0x04, 0x17
        /*003a*/ 	.short	(.L_103 - .L_102)
.L_102:
        /*003c*/ 	.word	0x00000000
        /*0040*/ 	.short	0x0000
        /*0042*/ 	.short	0x0000
        /*0044*/ 	.byte	0x00, 0xf5, 0x21, 0x00


	//----- nvinfo : EIATTR_SPARSE_MMA_MASK
	.align		4
.L_103:
        /*0048*/ 	.byte	0x03, 0x50
        /*004a*/ 	.short	0x0000


	//----- nvinfo : EIATTR_MAXREG_COUNT
	.align		4
        /*004c*/ 	.byte	0x03, 0x1b
        /*004e*/ 	.short	0x00ff


	//----- nvinfo : EIATTR_MERCURY_ISA_VERSION
	.align		4
        /*0050*/ 	.byte	0x03, 0x5f
        /*0052*/ 	.short	0x0101


	//----- nvinfo : EIATTR_VRC_CTA_INIT_COUNT
	.align		4
        /*0054*/ 	.byte	0x02, 0x4a
	.zero		1
	.zero		1


	//----- nvinfo : EIATTR_EXIT_INSTR_OFFSETS
	.align		4
        /*0058*/ 	.byte	0x04, 0x1c
        /*005a*/ 	.short	(.L_105 - .L_104)


	//   ....[0]....
.L_104:
        /*005c*/ 	.word	0x00000070


	//   ....[1]....
        /*0060*/ 	.word	0x000002c0


	//----- nvinfo : EIATTR_CRS_STACK_SIZE
	.align		4
.L_105:
        /*0064*/ 	.byte	0x04, 0x1e
        /*0066*/ 	.short	(.L_107 - .L_106)
.L_106:
        /*0068*/ 	.word	0x00000000


	//----- nvinfo : EIATTR_CBANK_PARAM_SIZE
	.align		4
.L_107:
        /*006c*/ 	.byte	0x03, 0x19
        /*006e*/ 	.short	0x001c


	//----- nvinfo : EIATTR_PARAM_CBANK
	.align		4
        /*0070*/ 	.byte	0x04, 0x0a
        /*0072*/ 	.short	(.L_109 - .L_108)
	.align		4
.L_108:
        /*0074*/ 	.word	index@(.nv.constant0.fused_sigmoid_sub)
        /*0078*/ 	.short	0x0380
        /*007a*/ 	.short	0x001c


	//----- nvinfo : EIATTR_SW_WAR
	.align		4
.L_109:
        /*007c*/ 	.byte	0x04, 0x36
        /*007e*/ 	.short	(.L_111 - .L_110)
.L_110:
        /*0080*/ 	.word	0x00000008
.L_111:


//--------------------- .nv.info.transpose        --------------------------
	.section	.nv.info.transpose,"",@"SHT_CUDA_INFO"
	.sectionflags	@""
	.align	4


	//----- nvinfo : EIATTR_CUDA_API_VERSION
	.align		4
        /*0000*/ 	.byte	0x04, 0x37
        /*0002*/ 	.short	(.L_113 - .L_112)
.L_112:
        /*0004*/ 	.word	0x00000082


	//----- nvinfo : EIATTR_KPARAM_INFO
	.align		4
.L_113:
        /*0008*/ 	.byte	0x04, 0x17
        /*000a*/ 	.short	(.L_115 - .L_114)
.L_114:
        /*000c*/ 	.word	0x00000000
        /*0010*/ 	.short	0x0003
        /*0012*/ 	.short	0x0014
        /*0014*/ 	.byte	0x00, 0xf0, 0x11, 0x00


	//----- nvinfo : EIATTR_KPARAM_INFO
	.align		4
.L_115:
        /*0018*/ 	.byte	0x04, 0x17
        /*001a*/ 	.short	(.L_117 - .L_116)
.L_116:
        /*001c*/ 	.word	0x00000000
        /*0020*/ 	.short	0x0002
        /*0022*/ 	.short	0x0010
        /*0024*/ 	.byte	0x00, 0xf0, 0x11, 0x00


	//----- nvinfo : EIATTR_KPARAM_INFO
	.align		4
.L_117:
        /*0028*/ 	.byte	0x04, 0x17
        /*002a*/ 	.short	(.L_119 - .L_118)
.L_118:
        /*002c*/ 	.word	0x00000000
        /*0030*/ 	.short	0x0001
        /*0032*/ 	.short	0x0008
        /*0034*/ 	.byte	0x00, 0xf5, 0x21, 0x00


	//----- nvinfo : EIATTR_KPARAM_INFO
	.align		4
.L_119:
        /*0038*/ 	.byte	0x04, 0x17
        /*003a*/ 	.short	(.L_121 - .L_120)
.L_120:
        /*003c*/ 	.word	0x00000000
        /*0040*/ 	.short	0x0000
        /*0042*/ 	.short	0x0000
        /*0044*/ 	.byte	0x00, 0xf5, 0x21, 0x00


	//----- nvinfo : EIATTR_SPARSE_MMA_MASK
	.align		4
.L_121:
        /*0048*/ 	.byte	0x03, 0x50
        /*004a*/ 	.short	0x0000


	//----- nvinfo : EIATTR_MAXREG_COUNT
	.align		4
        /*004c*/ 	.byte	0x03, 0x1b
        /*004e*/ 	.short	0x00ff


	//----- nvinfo : EIATTR_MERCURY_ISA_VERSION
	.align		4
        /*0050*/ 	.byte	0x03, 0x5f
        /*0052*/ 	.short	0x0101


	//----- nvinfo : EIATTR_VRC_CTA_INIT_COUNT
	.align		4
        /*0054*/ 	.byte	0x02, 0x4a
	.zero		1
	.zero		1


	//----- nvinfo : EIATTR_EXIT_INSTR_OFFSETS
	.align		4
        /*0058*/ 	.byte	0x04, 0x1c
        /*005a*/ 	.short	(.L_123 - .L_122)


	//   ....[0]....
.L_122:
        /*005c*/ 	.word	0x000000c0


	//   ....[1]....
        /*0060*/ 	.word	0x00000160


	//----- nvinfo : EIATTR_CBANK_PARAM_SIZE
	.align		4
.L_123:
        /*0064*/ 	.byte	0x03, 0x19
        /*0066*/ 	.short	0x0018


	//----- nvinfo : EIATTR_PARAM_CBANK
	.align		4
        /*0068*/ 	.byte	0x04, 0x0a
        /*006a*/ 	.short	(.L_125 - .L_124)
	.align		4
.L_124:
        /*006c*/ 	.word	index@(.nv.constant0.transpose)
        /*0070*/ 	.short	0x0380
        /*0072*/ 	.short	0x0018


	//----- nvinfo : EIATTR_SW_WAR
	.align		4
.L_125:
        /*0074*/ 	.byte	0x04, 0x36
        /*0076*/ 	.short	(.L_127 - .L_126)
.L_126:
        /*0078*/ 	.word	0x00000008
.L_127:


//--------------------- .nv.callgraph             --------------------------
	.section	.nv.callgraph,"",@"SHT_CUDA_CALLGRAPH"
	.align	4
	.sectionentsize	8
	.align		4
        /*0000*/ 	.word	0x00000000
	.align		4
        /*0004*/ 	.word	0xffffffff
	.align		4
        /*0008*/ 	.word	0x00000000
	.align		4
        /*000c*/ 	.word	0xfffffffe
	.align		4
        /*0010*/ 	.word	0x00000000
	.align		4
        /*0014*/ 	.word	0xfffffffd
	.align		4
        /*0018*/ 	.word	0x00000000
	.align		4
        /*001c*/ 	.word	0xfffffffc


//--------------------- .text.l1_regularized_update --------------------------
	.section	.text.l1_regularized_update,"ax",@progbits
	.align	128
        .global         l1_regularized_update
        .type           l1_regularized_update,@function
        .size           l1_regularized_update,(.L_x_43 - l1_regularized_update)
        .other          l1_regularized_update,@"STO_CUDA_ENTRY STV_DEFAULT"
l1_regularized_update:
.text.l1_regularized_update:
[----:B------:R-:W-:Y:S01]  /*0000*/  LDC R1, c[0x0][0x37c] ;  /* 0x0000df00ff017b82 */ /* 0x000fe20000000800 */
[----:B------:R-:W0:Y:S07]  /*0010*/  S2R R3, SR_TID.X ;  /* 0x0000000000037919 */ /* 0x000e2e0000002100 */
[----:B------:R-:W0:Y:S01]  /*0020*/  S2UR UR4, SR_CTAID.X ;  /* 0x00000000000479c3 */ /* 0x000e220000002500 */
[----:B------:R-:W1:Y:S07]  /*0030*/  LDCU UR5, c[0x0][0x398] ;  /* 0x00007300ff0577ac */ /* 0x000e6e0008000800 */
[----:B------:R-:W0:Y:S02]  /*0040*/  LDC R2, c[0x0][0x360] ;  /* 0x0000d800ff027b82 */ /* 0x000e240000000800 */
[----:B0-----:R-:W-:-:S05]  /*0050*/  IMAD R2, R2, UR4, R3 ;  /* 0x0000000402027c24 */ /* 0x001fca000f8e0203 */
[----:B-1----:R-:W-:-:S13]  /*0060*/  ISETP.GE.AND P0, PT, R2, UR5, PT ;  /* 0x0000000502007c0c */ /* 0x002fda000bf06270 */
[----:B------:R-:W-:Y:S05]  /*0070*/  @P0 EXIT ;  /* 0x000000000000094d */ /* 0x000fea0003800000 */
[----:B------:R-:W0:Y:S01]  /*0080*/  LDC.64 R4, c[0x0][0x388] ;  /* 0x0000e200ff047b82 */ /* 0x000e220000000a00 */
[----:B------:R-:W1:Y:S01]  /*0090*/  LDCU.64 UR6, c[0x0][0x358] ;  /* 0x00006b00ff0677ac */ /* 0x000e620008000a00 */
[----:B------:R-:W2:Y:S01]  /*00a0*/  LDCU UR4, c[0x0][0x39c] ;  /* 0x00007380ff0477ac */ /* 0x000ea20008000800 */
[----:B0-----:R-:W-:-:S05]  /*00b0*/  IMAD.WIDE R4, R2, 0x4, R4 ;  /* 0x0000000402047825 */ /* 0x001fca00078e0204 */
[----:B-1----:R-:W3:Y:S01]  /*00c0*/  LDG.E R0, desc[UR6][R4.64] ;  /* 0x0000000604007981 */ /* 0x002ee2000c1e1900 */
[----:B--2---:R-:W-:Y:S01]  /*00d0*/  I2FP.F32.S32 R3, UR4 ;  /* 0x0000000400037c45 */ /* 0x004fe20008201400 */
[----:B------:R-:W-:Y:S03]  /*00e0*/  BSSY.RECONVERGENT B0, `(.L_x_0) ;  /* 0x000000c000007945 */ /* 0x000fe60003800200 */
[----:B------:R-:W0:Y:S02]  /*00f0*/  MUFU.RCP R6, R3 ;  /* 0x0000000300067308 */ /* 0x000e240000001000 */
[----:B0-----:R-:W-:-:S04]  /*0100*/  FFMA R7, -R3, R6, 1 ;  /* 0x3f80000003077423 */ /* 0x001fc80000000106 */
[----:B------:R-:W-:Y:S02]  /*0110*/  FFMA R7, R6, R7, R6 ;  /* 0x0000000706077223 */ /* 0x000fe40000000006 */
[----:B---3--:R-:W0:Y:S02]  /*0120*/  FCHK P0, R0, R3 ;  /* 0x0000000300007302 */ /* 0x008e240000000000 */
[----:B------:R-:W-:-:S04]  /*0130*/  FFMA R6, R0, R7, RZ ;  /* 0x0000000700067223 */ /* 0x000fc800000000ff */
[----:B------:R-:W-:-:S04]  /*0140*/  FFMA R8, -R3, R6, R0 ;  /* 0x0000000603087223 */ /* 0x000fc80000000100 */
[----:B------:R-:W-:Y:S01]  /*0150*/  FFMA R7, R7, R8, R6 ;  /* 0x0000000807077223 */ /* 0x000fe20000000006 */
[----:B0-----:R-:W-:Y:S06]  /*0160*/  @!P0 BRA `(.L_x_1) ;  /* 0x00000000000c8947 */ /* 0x001fec0003800000 */
[----:B------:R-:W-:-:S07]  /*0170*/  MOV R6, 0x190 ;  /* 0x0000019000067802 */ /* 0x000fce0000000f00 */
[----:B------:R-:W-:Y:S05]  /*0180*/  CALL.REL.NOINC `($__internal_0_$__cuda_sm3x_div_rn_noftz_f32_slowpath) ;  /* 0x00000000009c7944 */ /* 0x000fea0003c00000 */
[----:B------:R-:W-:-:S07]  /*0190*/  IMAD.MOV.U32 R7, RZ, RZ, R0 ;  /* 0x000000ffff077224 */ /* 0x000fce00078e0000 */
.L_x_1:
[----:B------:R-:W-:Y:S05]  /*01a0*/  BSYNC.RECONVERGENT B0 ;  /* 0x0000000000007941 */ /* 0x000fea0003800200 */
.L_x_0:
[----:B------:R-:W0:Y:S01]  /*01b0*/  LDC.64 R4, c[0x0][0x380] ;  /* 0x0000e000ff047b82 */ /* 0x000e220000000a00 */
[----:B------:R-:W1:Y:S01]  /*01c0*/  LDCU UR4, c[0x0][0x398] ;  /* 0x00007300ff0477ac */ /* 0x000e620008000800 */
[----:B------:R-:W2:Y:S01]  /*01d0*/  LDCU UR5, c[0x0][0x390] ;  /* 0x00007200ff0577ac */ /* 0x000ea20008000800 */
[----:B0-----:R-:W-:-:S05]  /*01e0*/  IMAD.WIDE R4, R2, 0x4, R4 ;  /* 0x0000000402047825 */ /* 0x001fca00078e0204 */
[----:B------:R-:W2:Y:S01]  /*01f0*/  LDG.E R0, desc[UR6][R4.64] ;  /* 0x0000000604007981 */ /* 0x000ea2000c1e1900 */
[----:B-1----:R-:W-:-:S06]  /*0200*/  UIADD3 UR4, UPT, UPT, UR4, -0x1, URZ ;  /* 0xffffffff04047890 */ /* 0x002fcc000fffe0ff */
[----:B------:R-:W-:Y:S01]  /*0210*/  ISETP.GE.AND P0, PT, R2, UR4, PT ;  /* 0x0000000402007c0c */ /* 0x000fe2000bf06270 */
[----:B--2---:R-:W-:-:S12]  /*0220*/  FFMA R7, -R7, UR5, R0 ;  /* 0x0000000507077c23 */ /* 0x004fd80008000100 */
[----:B------:R-:W-:Y:S05]  /*0230*/  @P0 BRA `(.L_x_2) ;  /* 0x0000000000680947 */ /* 0x000fea0003800000 */
[----:B------:R-:W0:Y:S01]  /*0240*/  LDCU UR4, c[0x0][0x39c] ;  /* 0x00007380ff0477ac */ /* 0x000e220008000800 */
[----:B------:R-:W1:Y:S01]  /*0250*/  LDC R0, c[0x0][0x394] ;  /* 0x0000e500ff007b82 */ /* 0x000e620000000800 */
[----:B0-----:R-:W-:-:S06]  /*0260*/  UIMAD UR4, UR4, UR4, URZ ;  /* 0x00000004040472a4 */ /* 0x001fcc000f8e02ff */
[----:B------:R-:W-:Y:S01]  /*0270*/  I2FP.F32.U32 R3, UR4 ;  /* 0x0000000400037c45 */ /* 0x000fe20008201000 */
[----:B-1----:R-:W-:-:S03]  /*0280*/  FMUL R0, R0, UR5 ;  /* 0x0000000500007c20 */ /* 0x002fc60008400000 */
[----:B------:R-:W0:Y:S08]  /*0290*/  MUFU.RCP R2, R3 ;  /* 0x0000000300027308 */ /* 0x000e300000001000 */
[----:B------:R-:W1:Y:S01]  /*02a0*/  FCHK P0, R0, R3 ;  /* 0x0000000300007302 */ /* 0x000e620000000000 */
[----:B0-----:R-:W-:-:S04]  /*02b0*/  FFMA R9, -R3, R2, 1 ;  /* 0x3f80000003097423 */ /* 0x001fc80000000102 */
[----:B------:R-:W-:-:S04]  /*02c0*/  FFMA R9, R2, R9, R2 ;  /* 0x0000000902097223 */ /* 0x000fc80000000002 */
[----:B------:R-:W-:-:S04]  /*02d0*/  FFMA R2, R0, R9, RZ ;  /* 0x0000000900027223 */ /* 0x000fc800000000ff */
[----:B------:R-:W-:-:S04]  /*02e0*/  FFMA R6, -R3, R2, R0 ;  /* 0x0000000203067223 */ /* 0x000fc80000000100 */
[----:B------:R-:W-:Y:S01]  /*02f0*/  FFMA R2, R9, R6, R2 ;  /* 0x0000000609027223 */ /* 0x000fe20000000002 */
[----:B-1----:R-:W-:Y:S06]  /*0300*/  @!P0 BRA `(.L_x_3) ;  /* 0x00000000000c8947 */ /* 0x002fec0003800000 */
[----:B------:R-:W-:-:S07]  /*0310*/  MOV R6, 0x330 ;  /* 0x0000033000067802 */ /* 0x000fce0000000f00 */
[----:B------:R-:W-:Y:S05]  /*0320*/  CALL.REL.NOINC `($__internal_0_$__cuda_sm3x_div_rn_noftz_f32_slowpath) ;  /* 0x0000000000347944 */ /* 0x000fea0003c00000 */
[----:B------:R-:W-:-:S07]  /*0330*/  IMAD.MOV.U32 R2, RZ, RZ, R0 ;  /* 0x000000ffff027224 */ /* 0x000fce00078e0000 */
.L_x_3:
[----:B------:R-:W-:-:S13]  /*0340*/  FSETP.GT.AND P0, PT, R7, R2, PT ;  /* 0x000000020700720b */ /* 0x000fda0003f04000 */
[----:B------:R-:W-:-:S05]  /*0350*/  @P0 FADD R3, R7, -R2 ;  /* 0x8000000207030221 */ /* 0x000fca0000000000 */
[----:B------:R0:W-:Y:S01]  /*0360*/  @P0 STG.E desc[UR6][R4.64], R3 ;  /* 0x0000000304000986 */ /* 0x0001e2000c101906 */
[----:B------:R-:W-:Y:S05]  /*0370*/  @P0 EXIT ;  /* 0x000000000000094d */ /* 0x000fea0003800000 */
[----:B------:R-:W-:-:S13]  /*0380*/  FSETP.GEU.AND P0, PT, R7, -R2, PT ;  /* 0x800000020700720b */ /* 0x000fda0003f0e000 */
[----:B------:R-:W-:-:S05]  /*0390*/  @!P0 FADD R7, R7, R2 ;  /* 0x0000000207078221 */ /* 0x000fca0000000000 */
[----:B------:R1:W-:Y:S01]  /*03a0*/  @!P0 STG.E desc[UR6][R4.64], R7 ;  /* 0x0000000704008986 */ /* 0x0003e2000c101906 */
[----:B------:R-:W-:Y:S05]  /*03b0*/  @!P0 EXIT ;  /* 0x000000000000894d */ /* 0x000fea0003800000 */
[----:B------:R-:W-:Y:S01]  /*03c0*/  STG.E desc[UR6][R4.64], RZ ;  /* 0x000000ff04007986 */ /* 0x000fe2000c101906 */
[----:B------:R-:W-:Y:S05]  /*03d0*/  EXIT ;  /* 0x000000000000794d */ /* 0x000fea0003800000 */
.L_x_2:
[----:B------:R-:W-:Y:S01]  /*03e0*/  STG.E desc[UR6][R4.64], R7 ;  /* 0x0000000704007986 */ /* 0x000fe2000c101906 */
[----:B------:R-:W-:Y:S05]  /*03f0*/  EXIT ;  /* 0x000000000000794d */ /* 0x000fea0003800000 */
        .weak           $__internal_0_$__cuda_sm3x_div_rn_noftz_f32_slowpath
        .type           $__internal_0_$__cuda_sm3x_div_rn_noftz_f32_slowpath,@function
        .size           $__internal_0_$__cuda_sm3x_div_rn_noftz_f32_slowpath,(.L_x_43 - $__internal_0_$__cuda_sm3x_div_rn_noftz_f32_slowpath)
$__internal_0_$__cuda_sm3x_div_rn_noftz_f32_slowpath:
[----:B------:R-:W-:Y:S01]  /*0400*/  SHF.R.U32.HI R9, RZ, 0x17, R3 ;  /* 0x00000017ff097819 */ /* 0x000fe20000011603 */
[----:B------:R-:W-:Y:S01]  /*0410*/  BSSY.RECONVERGENT B1, `(.L_x_4) ;  /* 0x0000062000017945 */ /* 0x000fe20003800200 */
[----:B------:R-:W-:Y:S02]  /*0420*/  SHF.R.U32.HI R8, RZ, 0x17, R0 ;  /* 0x00000017ff087819 */ /* 0x000fe40000011600 */
[----:B------:R-:W-:Y:S02]  /*0430*/  LOP3.LUT R14, R9, 0xff, RZ, 0xc0, !PT ;  /* 0x000000ff090e7812 */ /* 0x000fe400078ec0ff */
[----:B------:R-:W-:-:S03]  /*0440*/  LOP3.LUT R12, R8, 0xff, RZ, 0xc0, !PT ;  /* 0x000000ff080c7812 */ /* 0x000fc600078ec0ff */
[----:B------:R-:W-:Y:S02]  /*0450*/  VIADD R10, R14, 0xffffffff ;  /* 0xffffffff0e0a7836 */ /* 0x000fe40000000000 */
[----:B------:R-:W-:-:S03]  /*0460*/  VIADD R9, R12, 0xffffffff ;  /* 0xffffffff0c097836 */ /* 0x000fc60000000000 */
[----:B------:R-:W-:-:S04]  /*0470*/  ISETP.GT.U32.AND P0, PT, R10, 0xfd, PT ;  /* 0x000000fd0a00780c */ /* 0x000fc80003f04070 */
[----:B------:R-:W-:-:S13]  /*0480*/  ISETP.GT.U32.OR P0, PT, R9, 0xfd, P0 ;  /* 0x000000fd0900780c */ /* 0x000fda0000704470 */
[----:B------:R-:W-:Y:S01]  /*0490*/  @!P0 IMAD.MOV.U32 R8, RZ, RZ, RZ ;  /* 0x000000ffff088224 */ /* 0x000fe200078e00ff */
[----:B------:R-:W-:Y:S06]  /*04a0*/  @!P0 BRA `(.L_x_5) ;  /* 0x00000000005c8947 */ /* 0x000fec0003800000 */
[----:B------:R-:W-:Y:S02]  /*04b0*/  FSETP.GTU.FTZ.AND P0, PT, |R0|, +INF , PT ;  /* 0x7f8000000000780b */ /* 0x000fe40003f1c200 */
[----:B------:R-:W-:-:S04]  /*04c0*/  FSETP.GTU.FTZ.AND P1, PT, |R3|, +INF , PT ;  /* 0x7f8000000300780b */ /* 0x000fc80003f3c200 */
[----:B------:R-:W-:-:S13]  /*04d0*/  PLOP3.LUT P0, PT, P0, P1, PT, 0xf8, 0x8f ;  /* 0x00000000008f781c */ /* 0x000fda0000703f70 */
[----:B------:R-:W-:Y:S05]  /*04e0*/  @P0 BRA `(.L_x_6) ;  /* 0x00000004004c0947 */ /* 0x000fea0003800000 */
[----:B------:R-:W-:-:S13]  /*04f0*/  LOP3.LUT P0, RZ, R3, 0x7fffffff, R0, 0xc8, !PT ;  /* 0x7fffffff03ff7812 */ /* 0x000fda000780c800 */
[----:B------:R-:W-:Y:S05]  /*0500*/  @!P0 BRA `(.L_x_7) ;  /* 0x00000004003c8947 */ /* 0x000fea0003800000 */
[C---:B------:R-:W-:Y:S02]  /*0510*/  FSETP.NEU.FTZ.AND P2, PT, |R0|.reuse, +INF , PT ;  /* 0x7f8000000000780b */ /* 0x040fe40003f5d200 */
[----:B------:R-:W-:Y:S02]  /*0520*/  FSETP.NEU.FTZ.AND P1, PT, |R3|, +INF , PT ;  /* 0x7f8000000300780b */ /* 0x000fe40003f3d200 */
[----:B------:R-:W-:-:S11]  /*0530*/  FSETP.NEU.FTZ.AND P0, PT, |R0|, +INF , PT ;  /* 0x7f8000000000780b */ /* 0x000fd60003f1d200 */
[----:B------:R-:W-:Y:S05]  /*0540*/  @!P1 BRA !P2, `(.L_x_7) ;  /* 0x00000004002c9947 */ /* 0x000fea0005000000 */
[----:B------:R-:W-:-:S04]  /*0550*/  LOP3.LUT P2, RZ, R0, 0x7fffffff, RZ, 0xc0, !PT ;  /* 0x7fffffff00ff7812 */ /* 0x000fc8000784c0ff */
[----:B------:R-:W-:-:S13]  /*0560*/  PLOP3.LUT P1, PT, P1, P2, PT, 0x2f, 0xf2 ;  /* 0x0000000000f2781c */ /* 0x000fda0000f24577 */
[----:B------:R-:W-:Y:S05]  /*0570*/  @P1 BRA `(.L_x_8) ;  /* 0x0000000400181947 */ /* 0x000fea0003800000 */
[----:B------:R-:W-:-:S04]  /*0580*/  LOP3.LUT P1, RZ, R3, 0x7fffffff, RZ, 0xc0, !PT ;  /* 0x7fffffff03ff7812 */ /* 0x000fc8000782c0ff */
[----:B------:R-:W-:-:S13]  /*0590*/  PLOP3.LUT P0, PT, P0, P1, PT, 0x2f, 0xf2 ;  /* 0x0000000000f2781c */ /* 0x000fda0000702577 */
[----:B------:R-:W-:Y:S05]  /*05a0*/  @P0 BRA `(.L_x_9) ;  /* 0x0000000400000947 */ /* 0x000fea0003800000 */
[----:B------:R-:W-:Y:S02]  /*05b0*/  ISETP.GE.AND P0, PT, R9, RZ, PT ;  /* 0x000000ff0900720c */ /* 0x000fe40003f06270 */
[----:B------:R-:W-:-:S11]  /*05c0*/  ISETP.GE.AND P1, PT, R10, RZ, PT ;  /* 0x000000ff0a00720c */ /* 0x000fd60003f26270 */
[----:B------:R-:W-:Y:S02]  /*05d0*/  @P0 IMAD.MOV.U32 R8, RZ, RZ, RZ ;  /* 0x000000ffff080224 */ /* 0x000fe400078e00ff */
[----:B------:R-:W-:Y:S01]  /*05e0*/  @!P0 FFMA R0, R0, 1.84467440737095516160e+19, RZ ;  /* 0x5f80000000008823 */ /* 0x000fe200000000ff */
[----:B------:R-:W-:Y:S02]  /*05f0*/  @!P0 IMAD.MOV.U32 R8, RZ, RZ, -0x40 ;  /* 0xffffffc0ff088424 */ /* 0x000fe400078e00ff */
[----:B------:R-:W-:Y:S02]  /*0600*/  @!P1 FFMA R3, R3, 1.84467440737095516160e+19, RZ ;  /* 0x5f80000003039823 */ /* 0x000fe400000000ff */
[----:B------:R-:W-:-:S07]  /*0610*/  @!P1 VIADD R8, R8, 0x40 ;  /* 0x0000004008089836 */ /* 0x000fce0000000000 */
.L_x_5:
[----:B------:R-:W-:Y:S01]  /*0620*/  LEA R10, R14, 0xc0800000, 0x17 ;  /* 0xc08000000e0a7811 */ /* 0x000fe200078eb8ff */
[----:B------:R-:W-:Y:S04]  /*0630*/  BSSY.RECONVERGENT B2, `(.L_x_10) ;  /* 0x0000036000027945 */ /* 0x000fe80003800200 */
[----:B------:R-:W-:Y:S02]  /*0640*/  IMAD.IADD R10, R3, 0x1, -R10 ;  /* 0x00000001030a7824 */ /* 0x000fe400078e0a0a */
[----:B------:R-:W-:Y:S02]  /*0650*/  VIADD R3, R12, 0xffffff81 ;  /* 0xffffff810c037836 */ /* 0x000fe40000000000 */
[----:B------:R-:W0:Y:S01]  /*0660*/  MUFU.RCP R9, R10 ;  /* 0x0000000a00097308 */ /* 0x000e220000001000 */
[----:B------:R-:W-:Y:S01]  /*0670*/  FADD.FTZ R11, -R10, -RZ ;  /* 0x800000ff0a0b7221 */ /* 0x000fe20000010100 */
[----:B------:R-:W-:-:S03]  /*0680*/  IMAD R0, R3, -0x800000, R0 ;  /* 0xff80000003007824 */ /* 0x000fc600078e0200 */
[----:B0-----:R-:W-:-:S04]  /*0690*/  FFMA R12, R9, R11, 1 ;  /* 0x3f800000090c7423 */ /* 0x001fc8000000000b */
[----:B------:R-:W-:-:S04]  /*06a0*/  FFMA R16, R9, R12, R9 ;  /* 0x0000000c09107223 */ /* 0x000fc80000000009 */
[----:B------:R-:W-:-:S04]  /*06b0*/  FFMA R9, R0, R16, RZ ;  /* 0x0000001000097223 */ /* 0x000fc800000000ff */
[----:B------:R-:W-:-:S04]  /*06c0*/  FFMA R12, R11, R9, R0 ;  /* 0x000000090b0c7223 */ /* 0x000fc80000000000 */
[----:B------:R-:W-:Y:S01]  /*06d0*/  FFMA R13, R16, R12, R9 ;  /* 0x0000000c100d7223 */ /* 0x000fe20000000009 */
[----:B------:R-:W-:-:S03]  /*06e0*/  IADD3 R9, PT, PT, R3, 0x7f, -R14 ;  /* 0x0000007f03097810 */ /* 0x000fc60007ffe80e */
[----:B------:R-:W-:Y:S02]  /*06f0*/  FFMA R12, R11, R13, R0 ;  /* 0x0000000d0b0c7223 */ /* 0x000fe40000000000 */
[----:B------:R-:W-:Y:S02]  /*0700*/  IMAD.IADD R9, R9, 0x1, R8 ;  /* 0x0000000109097824 */ /* 0x000fe400078e0208 */
[----:B------:R-:W-:-:S05]  /*0710*/  FFMA R0, R16, R12, R13 ;  /* 0x0000000c10007223 */ /* 0x000fca000000000d */
[----:B------:R-:W-:-:S04]  /*0720*/  SHF.R.U32.HI R3, RZ, 0x17, R0 ;  /* 0x00000017ff037819 */ /* 0x000fc80000011600 */
[----:B------:R-:W-:-:S05]  /*0730*/  LOP3.LUT R3, R3, 0xff, RZ, 0xc0, !PT ;  /* 0x000000ff03037812 */ /* 0x000fca00078ec0ff */
[----:B------:R-:W-:-:S04]  /*0740*/  IMAD.IADD R11, R3, 0x1, R9 ;  /* 0x00000001030b7824 */ /* 0x000fc800078e0209 */
[----:B------:R-:W-:-:S05]  /*0750*/  VIADD R3, R11, 0xffffffff ;  /* 0xffffffff0b037836 */ /* 0x000fca0000000000 */
[----:B------:R-:W-:-:S13]  /*0760*/  ISETP.GE.U32.AND P0, PT, R3, 0xfe, PT ;  /* 0x000000fe0300780c */ /* 0x000fda0003f06070 */
[----:B------:R-:W-:Y:S05]  /*0770*/  @!P0 BRA `(.L_x_11) ;  /* 0x0000000000808947 */ /* 0x000fea0003800000 */
[----:B------:R-:W-:-:S13]  /*0780*/  ISETP.GT.AND P0, PT, R11, 0xfe, PT ;  /* 0x000000fe0b00780c */ /* 0x000fda0003f04270 */
[----:B------:R-:W-:Y:S05]  /*0790*/  @P0 BRA `(.L_x_12) ;  /* 0x00000000006c0947 */ /* 0x000fea0003800000 */
[----:B------:R-:W-:-:S13]  /*07a0*/  ISETP.GE.AND P0, PT, R11, 0x1, PT ;  /* 0x000000010b00780c */ /* 0x000fda0003f06270 */
[----:B------:R-:W-:Y:S05]  /*07b0*/  @P0 BRA `(.L_x_13) ;  /* 0x0000000000740947 */ /* 0x000fea0003800000 */
[----:B------:R-:W-:Y:S02]  /*07c0*/  ISETP.GE.AND P0, PT, R11, -0x18, PT ;  /* 0xffffffe80b00780c */ /* 0x000fe40003f06270 */
[----:B------:R-:W-:-:S11]  /*07d0*/  LOP3.LUT R0, R0, 0x80000000, RZ, 0xc0, !PT ;  /* 0x8000000000007812 */ /* 0x000fd600078ec0ff */
[----:B------:R-:W-:Y:S05]  /*07e0*/  @!P0 BRA `(.L_x_13) ;  /* 0x0000000000688947 */ /* 0x000fea0003800000 */
[CCC-:B------:R-:W-:Y:S01]  /*07f0*/  FFMA.RZ R3, R16.reuse, R12.reuse, R13.reuse ;  /* 0x0000000c10037223 */ /* 0x1c0fe2000000c00d */
[C---:B------:R-:W-:Y:S02]  /*0800*/  VIADD R10, R11.reuse, 0x20 ;  /* 0x000000200b0a7836 */ /* 0x040fe40000000000 */
[CCC-:B------:R-:W-:Y:S01]  /*0810*/  FFMA.RM R8, R16.reuse, R12.reuse, R13.reuse ;  /* 0x0000000c10087223 */ /* 0x1c0fe2000000400d */
[----:B------:R-:W-:Y:S02]  /*0820*/  ISETP.NE.AND P2, PT, R11, RZ, PT ;  /* 0x000000ff0b00720c */ /* 0x000fe40003f45270 */
[----:B------:R-:W-:Y:S01]  /*0830*/  LOP3.LUT R9, R3, 0x7fffff, RZ, 0xc0, !PT ;  /* 0x007fffff03097812 */ /* 0x000fe200078ec0ff */
[----:B------:R-:W-:Y:S01]  /*0840*/  FFMA.RP R3, R16, R12, R13 ;  /* 0x0000000c10037223 */ /* 0x000fe2000000800d */
[----:B------:R-:W-:Y:S01]  /*0850*/  ISETP.NE.AND P1, PT, R11, RZ, PT ;  /* 0x000000ff0b00720c */ /* 0x000fe20003f25270 */
[----:B------:R-:W-:Y:S01]  /*0860*/  IMAD.MOV R11, RZ, RZ, -R11 ;  /* 0x000000ffff0b7224 */ /* 0x000fe200078e0a0b */
[----:B------:R-:W-:-:S02]  /*0870*/  LOP3.LUT R9, R9, 0x800000, RZ, 0xfc, !PT ;  /* 0x0080000009097812 */ /* 0x000fc400078efcff */
[----:B------:R-:W-:Y:S02]  /*0880*/  FSETP.NEU.FTZ.AND P0, PT, R3, R8, PT ;  /* 0x000000080300720b */ /* 0x000fe40003f1d000 */
[----:B------:R-:W-:Y:S02]  /*0890*/  SHF.L.U32 R10, R9, R10, RZ ;  /* 0x0000000a090a7219 */ /* 0x000fe400000006ff */
[----:B------:R-:W-:Y:S02]  /*08a0*/  SEL R8, R11, RZ, P2 ;  /* 0x000000ff0b087207 */ /* 0x000fe40001000000 */
[----:B------:R-:W-:Y:S02]  /*08b0*/  ISETP.NE.AND P1, PT, R10, RZ, P1 ;  /* 0x000000ff0a00720c */ /* 0x000fe40000f25270 */
[----:B------:R-:W-:Y:S02]  /*08c0*/  SHF.R.U32.HI R8, RZ, R8, R9 ;  /* 0x00000008ff087219 */ /* 0x000fe40000011609 */
[----:B------:R-:W-:-:S02]  /*08d0*/  PLOP3.LUT P0, PT, P0, P1, PT, 0xf8, 0x8f ;  /* 0x00000000008f781c */ /* 0x000fc40000703f70 */
[----:B------:R-:W-:Y:S02]  /*08e0*/  SHF.R.U32.HI R10, RZ, 0x1, R8 ;  /* 0x00000001ff0a7819 */ /* 0x000fe40000011608 */
[----:B------:R-:W-:-:S04]  /*08f0*/  SEL R3, RZ, 0x1, !P0 ;  /* 0x00000001ff037807 */ /* 0x000fc80004000000 */
[----:B------:R-:W-:-:S04]  /*0900*/  LOP3.LUT R3, R3, 0x1, R10, 0xf8, !PT ;  /* 0x0000000103037812 */ /* 0x000fc800078ef80a */
[----:B------:R-:W-:-:S05]  /*0910*/  LOP3.LUT R3, R3, R8, RZ, 0xc0, !PT ;  /* 0x0000000803037212 */ /* 0x000fca00078ec0ff */
[----:B------:R-:W-:-:S05]  /*0920*/  IMAD.IADD R3, R10, 0x1, R3 ;  /* 0x000000010a037824 */ /* 0x000fca00078e0203 */
[----:B------:R-:W-:Y:S01]  /*0930*/  LOP3.LUT R0, R3, R0, RZ, 0xfc, !PT ;  /* 0x0000000003007212 */ /* 0x000fe200078efcff */
[----:B------:R-:W-:Y:S06]  /*0940*/  BRA `(.L_x_13) ;  /* 0x0000000000107947 */ /* 0x000fec0003800000 */
.L_x_12:
[----:B------:R-:W-:-:S04]  /*0950*/  LOP3.LUT R0, R0, 0x80000000, RZ, 0xc0, !PT ;  /* 0x8000000000007812 */ /* 0x000fc800078ec0ff */
[----:B------:R-:W-:Y:S01]  /*0960*/  LOP3.LUT R0, R0, 0x7f800000, RZ, 0xfc, !PT ;  /* 0x7f80000000007812 */ /* 0x000fe200078efcff */
[----:B------:R-:W-:Y:S06]  /*0970*/  BRA `(.L_x_13) ;  /* 0x0000000000047947 */ /* 0x000fec0003800000 */
.L_x_11:
[----:B------:R-:W-:-:S07]  /*0980*/  IMAD R0, R9, 0x800000, R0 ;  /* 0x0080000009007824 */ /* 0x000fce00078e0200 */
.L_x_13:
[----:B------:R-:W-:Y:S05]  /*0990*/  BSYNC.RECONVERGENT B2 ;  /* 0x0000000000027941 */ /* 0x000fea0003800200 */
.L_x_10:
[----:B------:R-:W-:Y:S05]  /*09a0*/  BRA `(.L_x_14) ;  /* 0x0000000000207947 */ /* 0x000fea0003800000 */
.L_x_9:
[----:B------:R-:W-:-:S04]  /*09b0*/  LOP3.LUT R0, R3, 0x80000000, R0, 0x48, !PT ;  /* 0x8000000003007812 */ /* 0x000fc800078e4800 */
[----:B------:R-:W-:Y:S01]  /*09c0*/  LOP3.LUT R0, R0, 0x7f800000, RZ, 0xfc, !PT ;  /* 0x7f80000000007812 */ /* 0x000fe200078efcff */
[----:B------:R-:W-:Y:S06]  /*09d0*/  BRA `(.L_x_14) ;  /* 0x0000000000147947 */ /* 0x000fec0003800000 */
.L_x_8:
[----:B------:R-:W-:Y:S01]  /*09e0*/  LOP3.LUT R0, R3, 0x80000000, R0, 0x48, !PT ;  /* 0x8000000003007812 */ /* 0x000fe200078e4800 */
[----:B------:R-:W-:Y:S06]  /*09f0*/  BRA `(.L_x_14) ;  /* 0x00000000000c7947 */ /* 0x000fec0003800000 */
.L_x_7:
[----:B------:R-:W0:Y:S01]  /*0a00*/  MUFU.RSQ R0, -QNAN ;  /* 0xffc0000000007908 */ /* 0x000e220000001400 */
[----:B------:R-:W-:Y:S05]  /*0a10*/  BRA `(.L_x_14) ;  /* 0x0000000000047947 */ /* 0x000fea0003800000 */
.L_x_6:
[----:B------:R-:W-:-:S07]  /*0a20*/  FADD.FTZ R0, R0, R3 ;  /* 0x0000000300007221 */ /* 0x000fce0000010000 */
.L_x_14:
[----:B------:R-:W-:Y:S05]  /*0a30*/  BSYNC.RECONVERGENT B1 ;  /* 0x0000000000017941 */ /* 0x000fea0003800200 */
.L_x_4:
[----:B------:R-:W-:Y:S02]  /*0a40*/  IMAD.MOV.U32 R8, RZ, RZ, R6 ;  /* 0x000000ffff087224 */ /* 0x000fe400078e0006 */
[----:B------:R-:W-:-:S04]  /*0a50*/  IMAD.MOV.U32 R9, RZ, RZ, 0x0 ;  /* 0x00000000ff097424 */ /* 0x000fc800078e00ff */
[----:B0-----:R-:W-:Y:S05]  /*0a60*/  RET.REL.NODEC R8 `(l1_regularized_update) ;  /* 0xfffffff408647950 */ /* 0x001fea0003c3ffff */
.L_x_15:
[----:B------:R-:W-:-:S00]  /*0a70*/  BRA `(.L_x_15) ;  /* 0xfffffffc00fc7947 */ /* 0x000fc0000383ffff */
[----:B------:R-:W-:-:S00]  /*0a80*/  NOP ;  /* 0x0000000000007918 */ /* 0x000fc00000000000 */
[----:B------:R-:W-:-:S00]  /*0a90*/  NOP ;  /* 0x0000000000007918 */ /* 0x000fc00000000000 */
[----:B------:R-:W-:-:S00]  /*0aa0*/  NOP ;  /* 0x0000000000007918 */ /* 0x000fc00000000000 */
[----:B------:R-:W-:-:S00]  /*0ab0*/  NOP ;  /* 0x0000000000007918 */ /* 0x000fc00000000000 */
[----:B------:R-:W-:-:S00]  /*0ac0*/  NOP ;  /* 0x0000000000007918 */ /* 0x000fc00000000000 */
[----:B------:R-:W-:-:S00]  /*0ad0*/  NOP ;  /* 0x0000000000007918 */ /* 0x000fc00000000000 */
[----:B------:R-:W-:-:S00]  /*0ae0*/  NOP ;  /* 0x0000000000007918 */ /* 0x000fc00000000000 */
[----:B------:R-:W-:-:S00]  /*0af0*/  NOP ;  /* 0x0000000000007918 */ /* 0x000fc00000000000 */
.L_x_43:


//--------------------- .text.l2_regularized_update --------------------------
	.section	.text.l2_regularized_update,"ax",@progbits
	.align	128
        .global         l2_regularized_update
        .type           l2_regularized_update,@function
        .size           l2_regularized_update,(.L_x_44 - l2_regularized_update)
        .other          l2_regularized_update,@"STO_CUDA_ENTRY STV_DEFAULT"
l2_regularized_update:
.text.l2_regularized_update:
        /* <DEDUP_REMOVED lines=9> */
[----:B------:R-:W-:Y:S01]  /*0090*/  UIADD3 UR4, UPT, UPT, UR4, -0x1, URZ ;  /* 0xffffffff04047890 */ /* 0x000fe2000fffe0ff */
[----:B------:R-:W1:Y:S05]  /*00a0*/  LDCU.64 UR6, c[0x0][0x358] ;  /* 0x00006b00ff0677ac */ /* 0x000e6a0008000a00 */
[C---:B------:R-:W-:Y:S01]  /*00b0*/  ISETP.GE.AND P0, PT, R3.reuse, UR4, PT ;  /* 0x0000000403007c0c */ /* 0x040fe2000bf06270 */
[----:B------:R-:W2:Y:S04]  /*00c0*/  LDC.64 R4, c[0x0][0x380] ;  /* 0x0000e000ff047b82 */ /* 0x000ea80000000a00 */
[----:B------:R-:W3:Y:S01]  /*00d0*/  LDCU UR4, c[0x0][0x39c] ;  /* 0x00007380ff0477ac */ /* 0x000ee20008000800 */
[----:B0-----:R-:W-:-:S05]  /*00e0*/  IMAD.WIDE R8, R3, 0x4, R8 ;  /* 0x0000000403087825 */ /* 0x001fca00078e0208 */
[----:B-1----:R0:W5:Y:S01]  /*00f0*/  LDG.E R0, desc[UR6][R8.64] ;  /* 0x0000000608007981 */ /* 0x002162000c1e1900 */
[----:B--2---:R-:W-:-:S05]  /*0100*/  IMAD.WIDE R4, R3, 0x4, R4 ;  /* 0x0000000403047825 */ /* 0x004fca00078e0204 */
[----:B------:R0:W5:Y:S01]  /*0110*/  @P0 LDG.E R6, desc[UR6][R4.64] ;  /* 0x0000000604060981 */ /* 0x000162000c1e1900 */
[----:B---3--:R-:W-:Y:S01]  /*0120*/  I2FP.F32.S32 R3, UR4 ;  /* 0x0000000400037c45 */ /* 0x008fe20008201400 */
[----:B------:R-:W-:Y:S01]  /*0130*/  BSSY.RECONVERGENT B0, `(.L_x_16) ;  /* 0x0000014000007945 */ /* 0x000fe20003800200 */
[----:B------:R-:W-:-:S03]  /*0140*/  @P0 IMAD.MOV.U32 R7, RZ, RZ, RZ ;  /* 0x000000ffff070224 */ /* 0x000fc600078e00ff */
[----:B------:R-:W-:Y:S05]  /*0150*/  @P0 BRA `(.L_x_17) ;  /* 0x0000000000440947 */ /* 0x000fea0003800000 */
[----:B------:R-:W0:Y:S01]  /*0160*/  LDCU UR4, c[0x0][0x394] ;  /* 0x00007280ff0477ac */ /* 0x000e220008000800 */
[----:B------:R-:W1:Y:S01]  /*0170*/  MUFU.RCP R2, R3 ;  /* 0x0000000300027308 */ /* 0x000e620000001000 */
[----:B0-----:R-:W-:Y:S02]  /*0180*/  IMAD.U32 R8, RZ, RZ, UR4 ;  /* 0x00000004ff087e24 */ /* 0x001fe4000f8e00ff */
[----:B-1----:R-:W-:-:S05]  /*0190*/  FFMA R7, -R3, R2, 1 ;  /* 0x3f80000003077423 */ /* 0x002fca0000000102 */
[----:B------:R-:W0:Y:S01]  /*01a0*/  FCHK P0, R8, R3 ;  /* 0x0000000308007302 */ /* 0x000e220000000000 */
[----:B------:R-:W-:-:S04]  /*01b0*/  FFMA R2, R2, R7, R2 ;  /* 0x0000000702027223 */ /* 0x000fc80000000002 */
[----:B-----5:R-:W-:-:S04]  /*01c0*/  FFMA R6, R2, UR4, RZ ;  /* 0x0000000402067c23 */ /* 0x020fc800080000ff */
[----:B------:R-:W-:-:S04]  /*01d0*/  FFMA R7, -R3, R6, UR4 ;  /* 0x0000000403077e23 */ /* 0x000fc80008000106 */
[----:B------:R-:W-:Y:S01]  /*01e0*/  FFMA R7, R2, R7, R6 ;  /* 0x0000000702077223 */ /* 0x000fe20000000006 */
[----:B0-----:R-:W-:Y:S06]  /*01f0*/  @!P0 BRA `(.L_x_18) ;  /* 0x0000000000148947 */ /* 0x001fec0003800000 */
[----:B------:R-:W0:Y:S01]  /*0200*/  LDCU UR4, c[0x0][0x394] ;  /* 0x00007280ff0477ac */ /* 0x000e220008000800 */
[----:B------:R-:W-:Y:S01]  /*0210*/  MOV R8, 0x240 ;  /* 0x0000024000087802 */ /* 0x000fe20000000f00 */
[----:B0-----:R-:W-:-:S07]  /*0220*/  IMAD.U32 R2, RZ, RZ, UR4 ;  /* 0x00000004ff027e24 */ /* 0x001fce000f8e00ff */
[----:B------:R-:W-:Y:S05]  /*0230*/  CALL.REL.NOINC `($__internal_1_$__cuda_sm3x_div_rn_noftz_f32_slowpath) ;  /* 0x0000000000587944 */ /* 0x000fea0003c00000 */
[----:B------:R-:W-:-:S07]  /*0240*/  IMAD.MOV.U32 R7, RZ, RZ, R2 ;  /* 0x000000ffff077224 */ /* 0x000fce00078e0002 */
.L_x_18:
[----:B------:R-:W2:Y:S02]  /*0250*/  LDG.E R6, desc[UR6][R4.64] ;  /* 0x0000000604067981 */ /* 0x000ea4000c1e1900 */
[----:B--2---:R-:W-:-:S07]  /*0260*/  FMUL R7, R6, R7 ;  /* 0x0000000706077220 */ /* 0x004fce0000400000 */
.L_x_17:
[----:B------:R-:W-:Y:S05]  /*0270*/  BSYNC.RECONVERGENT B0 ;  /* 0x0000000000007941 */ /* 0x000fea0003800200 */
.L_x_16:
[----:B------:R-:W0:Y:S01]  /*0280*/  MUFU.RCP R2, R3 ;  /* 0x0000000300027308 */ /* 0x000e220000001000 */
[----:B------:R-:W-:Y:S07]  /*0290*/  BSSY.RECONVERGENT B0, `(.L_x_19) ;  /* 0x000000b000007945 */ /* 0x000fee0003800200 */
[----:B-----5:R-:W1:Y:S01]  /*02a0*/  FCHK P0, R0, R3 ;  /* 0x0000000300007302 */ /* 0x020e620000000000 */
[----:B0-----:R-:W-:-:S04]  /*02b0*/  FFMA R9, -R3, R2, 1 ;  /* 0x3f80000003097423 */ /* 0x001fc80000000102 */
[----:B------:R-:W-:-:S04]  /*02c0*/  FFMA R11, R2, R9, R2 ;  /* 0x00000009020b7223 */ /* 0x000fc80000000002 */
[----:B------:R-:W-:-:S04]  /*02d0*/  FFMA R2, R0, R11, RZ ;  /* 0x0000000b00027223 */ /* 0x000fc800000000ff */
[----:B------:R-:W-:-:S04]  /*02e0*/  FFMA R9, -R3, R2, R0 ;  /* 0x0000000203097223 */ /* 0x000fc80000000100 */
[----:B------:R-:W-:Y:S01]  /*02f0*/  FFMA R2, R11, R9, R2 ;  /* 0x000000090b027223 */ /* 0x000fe20000000002 */
[----:B-1----:R-:W-:Y:S06]  /*0300*/  @!P0 BRA `(.L_x_20) ;  /* 0x00000000000c8947 */ /* 0x002fec0003800000 */
[----:B------:R-:W-:Y:S01]  /*0310*/  IMAD.MOV.U32 R2, RZ, RZ, R0 ;  /* 0x000000ffff027224 */ /* 0x000fe200078e0000 */
[----:B------:R-:W-:-:S07]  /*0320*/  MOV R8, 0x340 ;  /* 0x0000034000087802 */ /* 0x000fce0000000f00 */
[----:B------:R-:W-:Y:S05]  /*0330*/  CALL.REL.NOINC `($__internal_1_$__cuda_sm3x_div_rn_noftz_f32_slowpath) ;  /* 0x0000000000187944 */ /* 0x000fea0003c00000 */
.L_x_20:
[----:B------:R-:W-:Y:S05]  /*0340*/  BSYNC.RECONVERGENT B0 ;  /* 0x0000000000007941 */ /* 0x000fea0003800200 */
.L_x_19:
[----:B------:R-:W0:Y:S01]  /*0350*/  LDCU UR4, c[0x0][0x390] ;  /* 0x00007200ff0477ac */ /* 0x000e220008000800 */
[----:B------:R-:W-:-:S04]  /*0360*/  FADD R7, R2, R7 ;  /* 0x0000000702077221 */ /* 0x000fc80000000000 */
[----:B0-----:R-:W-:-:S05]  /*0370*/  FFMA R7, -R7, UR4, R6 ;  /* 0x0000000407077c23 */ /* 0x001fca0008000106 */
[----:B------:R-:W-:Y:S01]  /*0380*/  STG.E desc[UR6][R4.64], R7 ;  /* 0x0000000704007986 */ /* 0x000fe2000c101906 */
[----:B------:R-:W-:Y:S05]  /*0390*/  EXIT ;  /* 0x000000000000794d */ /* 0x000fea0003800000 */
        .weak           $__internal_1_$__cuda_sm3x_div_rn_noftz_f32_slowpath
        .type           $__internal_1_$__cuda_sm3x_div_rn_noftz_f32_slowpath,@function
        .size           $__internal_1_$__cuda_sm3x_div_rn_noftz_f32_slowpath,(.L_x_44 - $__internal_1_$__cuda_sm3x_div_rn_noftz_f32_slowpath)
$__internal_1_$__cuda_sm3x_div_rn_noftz_f32_slowpath:
[--C-:B------:R-:W-:Y:S01]  /*03a0*/  SHF.R.U32.HI R10, RZ, 0x17, R3.reuse ;  /* 0x00000017ff0a7819 */ /* 0x100fe20000011603 */
[----:B------:R-:W-:Y:S01]  /*03b0*/  BSSY.RECONVERGENT B1, `(.L_x_21) ;  /* 0x0000063000017945 */ /* 0x000fe20003800200 */
[----:B------:R-:W-:Y:S01]  /*03c0*/  SHF.R.U32.HI R9, RZ, 0x17, R2 ;  /* 0x00000017ff097819 */ /* 0x000fe20000011602 */
[----:B------:R-:W-:Y:S01]  /*03d0*/  IMAD.MOV.U32 R11, RZ, RZ, R3 ;  /* 0x000000ffff0b7224 */ /* 0x000fe200078e0003 */
        /* <DEDUP_REMOVED lines=31> */
.L_x_22:
[----:B------:R-:W-:Y:S01]  /*05d0*/  LEA R12, R10, 0xc0800000, 0x17 ;  /* 0xc08000000a0c7811 */ /* 0x000fe200078eb8ff */
[----:B------:R-:W-:Y:S04]  /*05e0*/  BSSY.RECONVERGENT B2, `(.L_x_27) ;  /* 0x0000036000027945 */ /* 0x000fe80003800200 */
[----:B------:R-:W-:Y:S02]  /*05f0*/  IMAD.IADD R12, R11, 0x1, -R12 ;  /* 0x000000010b0c7824 */ /* 0x000fe400078e0a0c */
[----:B------:R-:W-:Y:S02]  /*0600*/  VIADD R11, R14, 0xffffff81 ;  /* 0xffffff810e0b7836 */ /* 0x000fe40000000000 */
[----:B------:R0:W1:Y:S01]  /*0610*/  MUFU.RCP R13, R12 ;  /* 0x0000000c000d7308 */ /* 0x0000620000001000 */
[----:B------:R-:W-:Y:S01]  /*0620*/  FADD.FTZ R15, -R12, -RZ ;  /* 0x800000ff0c0f7221 */ /* 0x000fe20000010100 */
[C---:B------:R-:W-:Y:S01]  /*0630*/  IMAD R2, R11.reuse, -0x800000, R2 ;  /* 0xff8000000b027824 */ /* 0x040fe200078e0202 */
[----:B0-----:R-:W-:-:S05]  /*0640*/  IADD3 R12, PT, PT, R11, 0x7f, -R10 ;  /* 0x0000007f0b0c7810 */ /* 0x001fca0007ffe80a */
[----:B------:R-:W-:Y:S02]  /*0650*/  IMAD.IADD R9, R12, 0x1, R9 ;  /* 0x000000010c097824 */ /* 0x000fe400078e0209 */
[----:B-1----:R-:W-:-:S04]  /*0660*/  FFMA R14, R13, R15, 1 ;  /* 0x3f8000000d0e7423 */ /* 0x002fc8000000000f */
[----:B------:R-:W-:-:S04]  /*0670*/  FFMA R16, R13, R14, R13 ;  /* 0x0000000e0d107223 */ /* 0x000fc8000000000d */
[----:B------:R-:W-:-:S04]  /*0680*/  FFMA R13, R2, R16, RZ ;  /* 0x00000010020d7223 */ /* 0x000fc800000000ff */
[----:B------:R-:W-:-:S04]  /*0690*/  FFMA R14, R15, R13, R2 ;  /* 0x0000000d0f0e7223 */ /* 0x000fc80000000002 */
[----:B------:R-:W-:-:S04]  /*06a0*/  FFMA R13, R16, R14, R13 ;  /* 0x0000000e100d7223 */ /* 0x000fc8000000000d */
[----:B------:R-:W-:-:S04]  /*06b0*/  FFMA R14, R15, R13, R2 ;  /* 0x0000000d0f0e7223 */ /* 0x000fc80000000002 */
        /* <DEDUP_REMOVED lines=20> */
[----:B------:R-:W-:Y:S01]  /*0800*/  IMAD.MOV R13, RZ, RZ, -R15 ;  /* 0x000000ffff0d7224 */ /* 0x000fe200078e0a0f */
[----:B------:R-:W-:Y:S02]  /*0810*/  ISETP.NE.AND P1, PT, R15, RZ, PT ;  /* 0x000000ff0f00720c */ /* 0x000fe40003f25270 */
        /* <DEDUP_REMOVED lines=14> */
.L_x_29:
[----:B------:R-:W-:-:S04]  /*0900*/  LOP3.LUT R2, R2, 0x80000000, RZ, 0xc0, !PT ;  /* 0x8000000002027812 */ /* 0x000fc800078ec0ff */
[----:B------:R-:W-:Y:S01]  /*0910*/  LOP3.LUT R2, R2, 0x7f800000, RZ, 0xfc, !PT ;  /* 0x7f80000002027812 */ /* 0x000fe200078efcff */
[----:B------:R-:W-:Y:S06]  /*0920*/  BRA `(.L_x_30) ;  /* 0x0000000000047947 */ /* 0x000fec0003800000 */
.L_x_28:
[----:B------:R-:W-:-:S07]  /*0930*/  IMAD R2, R9, 0x800000, R2 ;  /* 0x0080000009027824 */ /* 0x000fce00078e0202 */
.L_x_30:
[----:B------:R-:W-:Y:S05]  /*0940*/  BSYNC.RECONVERGENT B2 ;  /* 0x0000000000027941 */ /* 0x000fea0003800200 */
.L_x_27:
[----:B------:R-:W-:Y:S05]  /*0950*/  BRA `(.L_x_31) ;  /* 0x0000000000207947 */ /* 0x000fea0003800000 */
.L_x_26:
[----:B------:R-:W-:-:S04]  /*0960*/  LOP3.LUT R2, R11, 0x80000000, R2, 0x48, !PT ;  /* 0x800000000b027812 */ /* 0x000fc800078e4802 */
[----:B------:R-:W-:Y:S01]  /*0970*/  LOP3.LUT R2, R2, 0x7f800000, RZ, 0xfc, !PT ;  /* 0x7f80000002027812 */ /* 0x000fe200078efcff */
[----:B------:R-:W-:Y:S06]  /*0980*/  BRA `(.L_x_31) ;  /* 0x0000000000147947 */ /* 0x000fec0003800000 */
.L_x_25:
[----:B------:R-:W-:Y:S01]  /*0990*/  LOP3.LUT R2, R11, 0x80000000, R2, 0x48, !PT ;  /* 0x800000000b027812 */ /* 0x000fe200078e4802 */
[----:B------:R-:W-:Y:S06]  /*09a0*/  BRA `(.L_x_31) ;  /* 0x00000000000c7947 */ /* 0x000fec0003800000 */
.L_x_24:
[----:B------:R-:W0:Y:S01]  /*09b0*/  MUFU.RSQ R2, -QNAN ;  /* 0xffc0000000027908 */ /* 0x000e220000001400 */
[----:B------:R-:W-:Y:S05]  /*09c0*/  BRA `(.L_x_31) ;  /* 0x0000000000047947 */ /* 0x000fea0003800000 */
.L_x_23:
[----:B------:R-:W-:-:S07]  /*09d0*/  FADD.FTZ R2, R2, R3 ;  /* 0x0000000302027221 */ /* 0x000fce0000010000 */
.L_x_31:
[----:B------:R-:W-:Y:S05]  /*09e0*/  BSYNC.RECONVERGENT B1 ;  /* 0x0000000000017941 */ /* 0x000fea0003800200 */
.L_x_21:
[----:B------:R-:W-:-:S04]  /*09f0*/  IMAD.MOV.U32 R9, RZ, RZ, 0x0 ;  /* 0x00000000ff097424 */ /* 0x000fc800078e00ff */
[----:B0-----:R-:W-:Y:S05]  /*0a00*/  RET.REL.NODEC R8 `(l2_regularized_update) ;  /* 0xfffffff4087c7950 */ /* 0x001fea0003c3ffff */
.L_x_32:
        /* <DEDUP_REMOVED lines=15> */
.L_x_44:


//--------------------- .text.add_regularization_term --------------------------
	.section	.text.add_regularization_term,"ax",@progbits
	.align	128
        .global         add_regularization_term
        .type           add_regularization_term,@function
        .size           add_regularization_term,(.L_x_48 - add_regularization_term)
        .other          add_regularization_term,@"STO_CUDA_ENTRY STV_DEFAULT"
add_regularization_term:
.text.add_regularization_term:
[----:B------:R-:W-:Y:S01]  /*0000*/  LDC R1, c[0x0][0x37c] ;  /* 0x0000df00ff017b82 */ /* 0x000fe20000000800 */
[----:B------:R-:W0:Y:S07]  /*0010*/  S2R R3, SR_TID.X ;  /* 0x0000000000037919 */ /* 0x000e2e0000002100 */
[----:B------:R-:W0:Y:S01]  /*0020*/  S2UR UR5, SR_CTAID.X ;  /* 0x00000000000579c3 */ /* 0x000e220000002500 */
[----:B------:R-:W1:Y:S07]  /*0030*/  LDCU UR6, c[0x0][0x38c] ;  /* 0x00007180ff0677ac */ /* 0x000e6e0008000800 */
[----:B------:R-:W0:Y:S01]  /*0040*/  LDC R0, c[0x0][0x360] ;  /* 0x0000d800ff007b82 */ /* 0x000e220000000800 */
[----:B-1----:R-:W-:Y:S01]  /*0050*/  UIADD3 UR4, UPT, UPT, UR6, -0x1, URZ ;  /* 0xffffffff06047890 */ /* 0x002fe2000fffe0ff */
[----:B0-----:R-:W-:-:S05]  /*0060*/  IMAD R0, R0, UR5, R3 ;  /* 0x0000000500007c24 */ /* 0x001fca000f8e0203 */
[----:B------:R-:W-:-:S13]  /*0070*/  ISETP.GE.AND P0, PT, R0, UR4, PT ;  /* 0x0000000400007c0c */ /* 0x000fda000bf06270 */
[----:B------:R-:W-:Y:S05]  /*0080*/  @P0 EXIT ;  /* 0x000000000000094d */ /* 0x000fea0003800000 */
[----:B------:R-:W0:Y:S01]  /*0090*/  LDC.64 R2, c[0x0][0x380] ;  /* 0x0000e000ff027b82 */ /* 0x000e220000000a00 */
[----:B------:R-:W1:Y:S01]  /*00a0*/  LDCU.64 UR4, c[0x0][0x358] ;  /* 0x00006b00ff0477ac */ /* 0x000e620008000a00 */
[----:B------:R-:W-:Y:S01]  /*00b0*/  IMAD R5, R0, UR6, R0 ;  /* 0x0000000600057c24 */ /* 0x000fe2000f8e0200 */
[----:B------:R-:W2:Y:S03]  /*00c0*/  LDCU UR7, c[0x0][0x388] ;  /* 0x00007100ff0777ac */ /* 0x000ea60008000800 */
[----:B0-----:R-:W-:-:S05]  /*00d0*/  IMAD.WIDE R2, R5, 0x4, R2 ;  /* 0x0000000405027825 */ /* 0x001fca00078e0202 */
[----:B-1----:R-:W2:Y:S02]  /*00e0*/  LDG.E R0, desc[UR4][R2.64] ;  /* 0x0000000402007981 */ /* 0x002ea4000c1e1900 */
[----:B--2---:R-:W-:-:S05]  /*00f0*/  FADD R5, R0, UR7 ;  /* 0x0000000700057e21 */ /* 0x004fca0008000000 */
[----:B------:R-:W-:Y:S01]  /*0100*/  STG.E desc[UR4][R2.64], R5 ;  /* 0x0000000502007986 */ /* 0x000fe2000c101904 */
[----:B------:R-:W-:Y:S05]  /*0110*/  EXIT ;  /* 0x000000000000794d */ /* 0x000fea0003800000 */
.L_x_33:
        /* <DEDUP_REMOVED lines=14> */
.L_x_48:


//--------------------- .text.fused_sigmoid_sub   --------------------------
	.section	.text.fused_sigmoid_sub,"ax",@progbits
	.align	128
        .global         fused_sigmoid_sub
        .type           fused_sigmoid_sub,@function
        .size           fused_sigmoid_sub,(.L_x_45 - fused_sigmoid_sub)
        .other          fused_sigmoid_sub,@"STO_CUDA_ENTRY STV_DEFAULT"
fused_sigmoid_sub:
.text.fused_sigmoid_sub:
        /* <DEDUP_REMOVED lines=10> */
[----:B0-----:R-:W-:-:S06]  /*00a0*/  IMAD.WIDE R4, R3, 0x4, R4 ;  /* 0x0000000403047825 */ /* 0x001fcc00078e0204 */
[----:B-1----:R-:W2:Y:S01]  /*00b0*/  LDG.E R4, desc[UR4][R4.64] ;  /* 0x0000000404047981 */ /* 0x002ea2000c1e1900 */
[----:B------:R-:W-:Y:S01]  /*00c0*/  IMAD.MOV.U32 R7, RZ, RZ, 0x3bbb989d ;  /* 0x3bbb989dff077424 */ /* 0x000fe200078e00ff */
[----:B------:R-:W-:Y:S01]  /*00d0*/  BSSY.RECONVERGENT B0, `(.L_x_34) ;  /* 0x0000017000007945 */ /* 0x000fe20003800200 */
[----:B------:R-:W-:Y:S01]  /*00e0*/  IMAD.MOV.U32 R9, RZ, RZ, 0x437c0000 ;  /* 0x437c0000ff097424 */ /* 0x000fe200078e00ff */
[----:B--2---:R-:W-:-:S04]  /*00f0*/  FMNMX R0, R4, 20, PT ;  /* 0x41a0000004007809 */ /* 0x004fc80003800000 */
[----:B------:R-:W-:-:S05]  /*0100*/  FMNMX R0, R0, -20, !PT ;  /* 0xc1a0000000007809 */ /* 0x000fca0007800000 */
[----:B------:R-:W-:-:S04]  /*0110*/  FFMA.SAT R2, R0, -R7, 0.5 ;  /* 0x3f00000000027423 */ /* 0x000fc80000002807 */
[----:B------:R-:W-:-:S04]  /*0120*/  FFMA.RM R2, R2, R9, 12582913 ;  /* 0x4b40000102027423 */ /* 0x000fc80000004009 */
[C---:B------:R-:W-:Y:S01]  /*0130*/  FADD R7, R2.reuse, -12583039 ;  /* 0xcb40007f02077421 */ /* 0x040fe20000000000 */
[----:B------:R-:W-:-:S03]  /*0140*/  SHF.L.U32 R2, R2, 0x17, RZ ;  /* 0x0000001702027819 */ /* 0x000fc600000006ff */
[----:B------:R-:W-:-:S04]  /*0150*/  FFMA R7, R0, -1.4426950216293334961, -R7 ;  /* 0xbfb8aa3b00077823 */ /* 0x000fc80000000807 */
[----:B------:R-:W-:-:S06]  /*0160*/  FFMA R7, R0, -1.925963033500011079e-08, R7 ;  /* 0xb2a5706000077823 */ /* 0x000fcc0000000007 */
[----:B------:R-:W0:Y:S02]  /*0170*/  MUFU.EX2 R7, R7 ;  /* 0x0000000700077308 */ /* 0x000e240000000800 */
[----:B0-----:R-:W-:-:S04]  /*0180*/  FFMA R0, R2, R7, 1 ;  /* 0x3f80000002007423 */ /* 0x001fc80000000007 */
[----:B------:R-:W-:-:S05]  /*0190*/  VIADD R2, R0, 0x1800000 ;  /* 0x0180000000027836 */ /* 0x000fca0000000000 */
[----:B------:R-:W-:-:S04]  /*01a0*/  LOP3.LUT R2, R2, 0x7f800000, RZ, 0xc0, !PT ;  /* 0x7f80000002027812 */ /* 0x000fc800078ec0ff */
[----:B------:R-:W-:-:S13]  /*01b0*/  ISETP.GT.U32.AND P0, PT, R2, 0x1ffffff, PT ;  /* 0x01ffffff0200780c */ /* 0x000fda0003f04070 */
[----:B------:R-:W-:Y:S05]  /*01c0*/  @P0 BRA `(.L_x_35) ;  /* 0x00000000000c0947 */ /* 0x000fea0003800000 */
[----:B------:R-:W-:-:S07]  /*01d0*/  MOV R4, 0x1f0 ;  /* 0x000001f000047802 */ /* 0x000fce0000000f00 */
[----:B------:R-:W-:Y:S05]  /*01e0*/  CALL.REL.NOINC `($__internal_2_$__cuda_sm20_rcp_rn_f32_slowpath) ;  /* 0x0000000000387944 */ /* 0x000fea0003c00000 */
[----:B------:R-:W-:Y:S05]  /*01f0*/  BRA `(.L_x_36) ;  /* 0x0000000000107947 */ /* 0x000fea0003800000 */
.L_x_35:
[----:B------:R-:W0:Y:S02]  /*0200*/  MUFU.RCP R5, R0 ;  /* 0x0000000000057308 */ /* 0x000e240000001000 */
[----:B0-----:R-:W-:-:S04]  /*0210*/  FFMA R2, R0, R5, -1 ;  /* 0xbf80000000027423 */ /* 0x001fc80000000005 */
[----:B------:R-:W-:-:S04]  /*0220*/  FADD.FTZ R2, -R2, -RZ ;  /* 0x800000ff02027221 */ /* 0x000fc80000010100 */
[----:B------:R-:W-:-:S07]  /*0230*/  FFMA R8, R5, R2, R5 ;  /* 0x0000000205087223 */ /* 0x000fce0000000005 */
.L_x_36:
[----:B------:R-:W-:Y:S05]  /*0240*/  BSYNC.RECONVERGENT B0 ;  /* 0x0000000000007941 */ /* 0x000fea0003800200 */
.L_x_34:
[----:B------:R-:W0:Y:S08]  /*0250*/  LDC.64 R4, c[0x0][0x388] ;  /* 0x0000e200ff047b82 */ /* 0x000e300000000a00 */
[----:B------:R-:W1:Y:S01]  /*0260*/  LDC.64 R6, c[0x0][0x390] ;  /* 0x0000e400ff067b82 */ /* 0x000e620000000a00 */
[----:B0-----:R-:W-:-:S06]  /*0270*/  IMAD.WIDE R4, R3, 0x4, R4 ;  /* 0x0000000403047825 */ /* 0x001fcc00078e0204 */
[----:B------:R-:W2:Y:S01]  /*0280*/  LDG.E R5, desc[UR4][R4.64] ;  /* 0x0000000404057981 */ /* 0x000ea2000c1e1900 */
[----:B-1----:R-:W-:-:S04]  /*0290*/  IMAD.WIDE R2, R3, 0x4, R6 ;  /* 0x0000000403027825 */ /* 0x002fc800078e0206 */
[----:B--2---:R-:W-:-:S05]  /*02a0*/  FADD R7, -R5, R8 ;  /* 0x0000000805077221 */ /* 0x004fca0000000100 */
[----:B------:R-:W-:Y:S01]  /*02b0*/  STG.E desc[UR4][R2.64], R7 ;  /* 0x0000000702007986 */ /* 0x000fe2000c101904 */
[----:B------:R-:W-:Y:S05]  /*02c0*/  EXIT ;  /* 0x000000000000794d */ /* 0x000fea0003800000 */
        .weak           $__internal_2_$__cuda_sm20_rcp_rn_f32_slowpath
        .type           $__internal_2_$__cuda_sm20_rcp_rn_f32_slowpath,@function
        .size           $__internal_2_$__cuda_sm20_rcp_rn_f32_slowpath,(.L_x_45 - $__internal_2_$__cuda_sm20_rcp_rn_f32_slowpath)
$__internal_2_$__cuda_sm20_rcp_rn_f32_slowpath:
[----:B------:R-:W-:Y:S01]  /*02d0*/  IMAD.SHL.U32 R2, R0, 0x2, RZ ;  /* 0x0000000200027824 */ /* 0x000fe200078e00ff */
[----:B------:R-:W-:Y:S04]  /*02e0*/  BSSY.RECONVERGENT B1, `(.L_x_37) ;  /* 0x0000030000017945 */ /* 0x000fe80003800200 */
[----:B------:R-:W-:-:S04]  /*02f0*/  SHF.R.U32.HI R2, RZ, 0x18, R2 ;  /* 0x00000018ff027819 */ /* 0x000fc80000011602 */
[----:B------:R-:W-:-:S13]  /*0300*/  ISETP.NE.U32.AND P0, PT, R2, RZ, PT ;  /* 0x000000ff0200720c */ /* 0x000fda0003f05070 */
[----:B------:R-:W-:Y:S05]  /*0310*/  @P0 BRA `(.L_x_38) ;  /* 0x0000000000280947 */ /* 0x000fea0003800000 */
[----:B------:R-:W-:-:S04]  /*0320*/  SHF.L.U32 R2, R0, 0x1, RZ ;  /* 0x0000000100027819 */ /* 0x000fc800000006ff */
[----:B------:R-:W-:-:S13]  /*0330*/  ISETP.NE.AND P0, PT, R2, RZ, PT ;  /* 0x000000ff0200720c */ /* 0x000fda0003f05270 */
[----:B------:R-:W-:Y:S01]  /*0340*/  @P0 FFMA R6, R0, 1.84467440737095516160e+19, RZ ;  /* 0x5f80000000060823 */ /* 0x000fe200000000ff */
[----:B------:R-:W-:Y:S08]  /*0350*/  @!P0 MUFU.RCP R5, R0 ;  /* 0x0000000000058308 */ /* 0x000ff00000001000 */
[----:B------:R-:W0:Y:S02]  /*0360*/  @P0 MUFU.RCP R7, R6 ;  /* 0x0000000600070308 */ /* 0x000e240000001000 */
[----:B0-----:R-:W-:-:S04]  /*0370*/  @P0 FFMA R2, R6, R7, -1 ;  /* 0xbf80000006020423 */ /* 0x001fc80000000007 */
[----:B------:R-:W-:-:S04]  /*0380*/  @P0 FADD.FTZ R2, -R2, -RZ ;  /* 0x800000ff02020221 */ /* 0x000fc80000010100 */
[----:B------:R-:W-:-:S04]  /*0390*/  @P0 FFMA R2, R7, R2, R7 ;  /* 0x0000000207020223 */ /* 0x000fc80000000007 */
[----:B------:R-:W-:Y:S01]  /*03a0*/  @P0 FFMA R5, R2, 1.84467440737095516160e+19, RZ ;  /* 0x5f80000002050823 */ /* 0x000fe200000000ff */
[----:B------:R-:W-:Y:S06]  /*03b0*/  BRA `(.L_x_39) ;  /* 0x0000000000887947 */ /* 0x000fec0003800000 */
.L_x_38:
[----:B------:R-:W-:-:S05]  /*03c0*/  VIADD R5, R2, 0xffffff03 ;  /* 0xffffff0302057836 */ /* 0x000fca0000000000 */
[----:B------:R-:W-:-:S13]  /*03d0*/  ISETP.GT.U32.AND P0, PT, R5, 0x1, PT ;  /* 0x000000010500780c */ /* 0x000fda0003f04070 */
[----:B------:R-:W-:Y:S05]  /*03e0*/  @P0 BRA `(.L_x_40) ;  /* 0x0000000000780947 */ /* 0x000fea0003800000 */
[----:B------:R-:W-:Y:S01]  /*03f0*/  LOP3.LUT R6, R0, 0x7fffff, RZ, 0xc0, !PT ;  /* 0x007fffff00067812 */ /* 0x000fe200078ec0ff */
[----:B------:R-:W-:-:S03]  /*0400*/  IMAD.MOV.U32 R10, RZ, RZ, 0x3 ;  /* 0x00000003ff0a7424 */ /* 0x000fc600078e00ff */
[----:B------:R-:W-:Y:S02]  /*0410*/  LOP3.LUT R6, R6, 0x3f800000, RZ, 0xfc, !PT ;  /* 0x3f80000006067812 */ /* 0x000fe400078efcff */
[----:B------:R-:W-:Y:S02]  /*0420*/  SHF.L.U32 R11, R10, R5, RZ ;  /* 0x000000050a0b7219 */ /* 0x000fe400000006ff */
[----:B------:R-:W0:Y:S02]  /*0430*/  MUFU.RCP R7, R6 ;  /* 0x0000000600077308 */ /* 0x000e240000001000 */
[----:B0-----:R-:W-:-:S04]  /*0440*/  FFMA R8, R6, R7, -1 ;  /* 0xbf80000006087423 */ /* 0x001fc80000000007 */
[----:B------:R-:W-:-:S04]  /*0450*/  FADD.FTZ R8, -R8, -RZ ;  /* 0x800000ff08087221 */ /* 0x000fc80000010100 */
[CCC-:B------:R-:W-:Y:S01]  /*0460*/  FFMA.RM R9, R7.reuse, R8.reuse, R7.reuse ;  /* 0x0000000807097223 */ /* 0x1c0fe20000004007 */
[----:B------:R-:W-:-:S04]  /*0470*/  FFMA.RP R8, R7, R8, R7 ;  /* 0x0000000807087223 */ /* 0x000fc80000008007 */
[C---:B------:R-:W-:Y:S02]  /*0480*/  LOP3.LUT R7, R9.reuse, 0x7fffff, RZ, 0xc0, !PT ;  /* 0x007fffff09077812 */ /* 0x040fe400078ec0ff */
[----:B------:R-:W-:Y:S02]  /*0490*/  FSETP.NEU.FTZ.AND P0, PT, R9, R8, PT ;  /* 0x000000080900720b */ /* 0x000fe40003f1d000 */
[----:B------:R-:W-:Y:S02]  /*04a0*/  LOP3.LUT R8, R7, 0x800000, RZ, 0xfc, !PT ;  /* 0x0080000007087812 */ /* 0x000fe400078efcff */
[----:B------:R-:W-:Y:S02]  /*04b0*/  SEL R7, RZ, 0xffffffff, !P0 ;  /* 0xffffffffff077807 */ /* 0x000fe40004000000 */
[----:B------:R-:W-:Y:S02]  /*04c0*/  LOP3.LUT R6, R11, R8, RZ, 0xc0, !PT ;  /* 0x000000080b067212 */ /* 0x000fe400078ec0ff */
[----:B------:R-:W-:-:S02]  /*04d0*/  IADD3 R7, PT, PT, -R7, RZ, RZ ;  /* 0x000000ff07077210 */ /* 0x000fc40007ffe1ff */
[-C--:B------:R-:W-:Y:S02]  /*04e0*/  SHF.R.U32.HI R6, RZ, R5.reuse, R6 ;  /* 0x00000005ff067219 */ /* 0x080fe40000011606 */
[----:B------:R-:W-:Y:S02]  /*04f0*/  LOP3.LUT P1, RZ, R7, R5, R8, 0xf8, !PT ;  /* 0x0000000507ff7212 */ /* 0x000fe4000782f808 */
[C---:B------:R-:W-:Y:S02]  /*0500*/  LOP3.LUT P0, RZ, R6.reuse, 0x1, RZ, 0xc0, !PT ;  /* 0x0000000106ff7812 */ /* 0x040fe4000780c0ff */
[----:B------:R-:W-:-:S04]  /*0510*/  LOP3.LUT P2, RZ, R6, 0x2, RZ, 0xc0, !PT ;  /* 0x0000000206ff7812 */ /* 0x000fc8000784c0ff */
[----:B------:R-:W-:Y:S02]  /*0520*/  PLOP3.LUT P0, PT, P0, P1, P2, 0xe0, 0x0 ;  /* 0x000000000000781c */ /* 0x000fe40000703c20 */
[----:B------:R-:W-:Y:S02]  /*0530*/  LOP3.LUT P1, RZ, R0, 0x7fffff, RZ, 0xc0, !PT ;  /* 0x007fffff00ff7812 */ /* 0x000fe4000782c0ff */
[----:B------:R-:W-:-:S05]  /*0540*/  SEL R5, RZ, 0x1, !P0 ;  /* 0x00000001ff057807 */ /* 0x000fca0004000000 */
[----:B------:R-:W-:-:S05]  /*0550*/  IMAD.MOV R5, RZ, RZ, -R5 ;  /* 0x000000ffff057224 */ /* 0x000fca00078e0a05 */
[----:B------:R-:W-:Y:S02]  /*0560*/  ISETP.GE.AND P0, PT, R5, RZ, PT ;  /* 0x000000ff0500720c */ /* 0x000fe40003f06270 */
[----:B------:R-:W-:-:S04]  /*0570*/  IADD3 R5, PT, PT, R2, -0xfc, RZ ;  /* 0xffffff0402057810 */ /* 0x000fc80007ffe0ff */
[----:B------:R-:W-:-:S07]  /*0580*/  SHF.R.U32.HI R5, RZ, R5, R8 ;  /* 0x00000005ff057219 */ /* 0x000fce0000011608 */
[----:B------:R-:W-:-:S05]  /*0590*/  @!P0 VIADD R5, R5, 0x1 ;  /* 0x0000000105058836 */ /* 0x000fca0000000000 */
[----:B------:R-:W-:-:S04]  /*05a0*/  @!P1 SHF.L.U32 R5, R5, 0x1, RZ ;  /* 0x0000000105059819 */ /* 0x000fc800000006ff */
[----:B------:R-:W-:Y:S01]  /*05b0*/  LOP3.LUT R5, R5, 0x80000000, R0, 0xf8, !PT ;  /* 0x8000000005057812 */ /* 0x000fe200078ef800 */
[----:B------:R-:W-:Y:S06]  /*05c0*/  BRA `(.L_x_39) ;  /* 0x0000000000047947 */ /* 0x000fec0003800000 */
.L_x_40:
[----:B------:R0:W1:Y:S02]  /*05d0*/  MUFU.RCP R5, R0 ;  /* 0x0000000000057308 */ /* 0x0000640000001000 */
.L_x_39:
[----:B------:R-:W-:Y:S05]  /*05e0*/  BSYNC.RECONVERGENT B1 ;  /* 0x0000000000017941 */ /* 0x000fea0003800200 */
.L_x_37:
[----:B-1----:R-:W-:Y:S02]  /*05f0*/  IMAD.MOV.U32 R8, RZ, RZ, R5 ;  /* 0x000000ffff087224 */ /* 0x002fe400078e0005 */
[----:B------:R-:W-:-:S04]  /*0600*/  HFMA2 R5, -RZ, RZ, 0, 0 ;  /* 0x00000000ff057431 */ /* 0x000fc800000001ff */
[----:B0-----:R-:W-:Y:S05]  /*0610*/  RET.REL.NODEC R4 `(fused_sigmoid_sub) ;  /* 0xfffffff804787950 */ /* 0x001fea0003c3ffff */
.L_x_41:
        /* <DEDUP_REMOVED lines=14> */
.L_x_45:


//--------------------- .text.transpose           --------------------------
	.section	.text.transpose,"ax",@progbits
	.align	128
        .global         transpose
        .type           transpose,@function
        .size           transpose,(.L_x_50 - transpose)
        .other          transpose,@"STO_CUDA_ENTRY STV_DEFAULT"
transpose:
.text.transpose:
[----:B------:R-:W-:Y:S01]  /*0000*/  LDC R1, c[0x0][0x37c] ;  /* 0x0000df00ff017b82 */ /* 0x000fe20000000800 */
[----:B------:R-:W0:Y:S07]  /*0010*/  S2R R2, SR_TID.Y ;  /* 0x0000000000027919 */ /* 0x000e2e0000002200 */
[----:B------:R-:W1:Y:S01]  /*0020*/  LDC R0, c[0x0][0x360] ;  /* 0x0000d800ff007b82 */ /* 0x000e620000000800 */
[----:B------:R-:W2:Y:S01]  /*0030*/  LDCU.64 UR6, c[0x0][0x390] ;  /* 0x00007200ff0677ac */ /* 0x000ea20008000a00 */
[----:B------:R-:W1:Y:S06]  /*0040*/  S2R R3, SR_TID.X ;  /* 0x0000000000037919 */ /* 0x000e6c0000002100 */
[----:B------:R-:W0:Y:S08]  /*0050*/  S2UR UR5, SR_CTAID.Y ;  /* 0x00000000000579c3 */ /* 0x000e300000002600 */
[----:B------:R-:W0:Y:S08]  /*0060*/  LDC R7, c[0x0][0x364] ;  /* 0x0000d900ff077b82 */ /* 0x000e300000000800 */
[----:B------:R-:W1:Y:S01]  /*0070*/  S2UR UR4, SR_CTAID.X ;  /* 0x00000000000479c3 */ /* 0x000e620000002500 */
[----:B0-----:R-:W-:-:S05]  /*0080*/  IMAD R7, R7, UR5, R2 ;  /* 0x0000000507077c24 */ /* 0x001fca000f8e0202 */
[----:B--2---:R-:W-:Y:S01]  /*0090*/  ISETP.GE.AND P0, PT, R7, UR6, PT ;  /* 0x0000000607007c0c */ /* 0x004fe2000bf06270 */
[----:B-1----:R-:W-:-:S05]  /*00a0*/  IMAD R0, R0, UR4, R3 ;  /* 0x0000000400007c24 */ /* 0x002fca000f8e0203 */
[----:B------:R-:W-:-:S13]  /*00b0*/  ISETP.GE.OR P0, PT, R0, UR7, P0 ;  /* 0x0000000700007c0c */ /* 0x000fda0008706670 */
[----:B------:R-:W-:Y:S05]  /*00c0*/  @P0 EXIT ;  /* 0x000000000000094d */ /* 0x000fea0003800000 */
[----:B------:R-:W0:Y:S01]  /*00d0*/  LDC.64 R2, c[0x0][0x380] ;  /* 0x0000e000ff027b82 */ /* 0x000e220000000a00 */
[----:B------:R-:W1:Y:S01]  /*00e0*/  LDCU.64 UR4, c[0x0][0x358] ;  /* 0x00006b00ff0477ac */ /* 0x000e620008000a00 */
[----:B------:R-:W-:-:S04]  /*00f0*/  IMAD R5, R7, UR7, R0 ;  /* 0x0000000707057c24 */ /* 0x000fc8000f8e0200 */
[----:B0-----:R-:W-:Y:S02]  /*0100*/  IMAD.WIDE R2, R5, 0x4, R2 ;  /* 0x0000000405027825 */ /* 0x001fe400078e0202 */
[----:B------:R-:W0:Y:S04]  /*0110*/  LDC.64 R4, c[0x0][0x388] ;  /* 0x0000e200ff047b82 */ /* 0x000e280000000a00 */
[----:B-1----:R-:W2:Y:S01]  /*0120*/  LDG.E R3, desc[UR4][R2.64] ;  /* 0x0000000402037981 */ /* 0x002ea2000c1e1900 */
[----:B------:R-:W-:-:S04]  /*0130*/  IMAD R7, R0, UR6, R7 ;  /* 0x0000000600077c24 */ /* 0x000fc8000f8e0207 */
[----:B0-----:R-:W-:-:S05]  /*0140*/  IMAD.WIDE R4, R7, 0x4, R4 ;  /* 0x0000000407047825 */ /* 0x001fca00078e0204 */
[----:B--2---:R-:W-:Y:S01]  /*0150*/  STG.E desc[UR4][R4.64], R3 ;  /* 0x0000000304007986 */ /* 0x004fe2000c101904 */
[----:B------:R-:W-:Y:S05]  /*0160*/  EXIT ;  /* 0x000000000000794d */ /* 0x000fea0003800000 */
.L_x_42:
        /* <DEDUP_REMOVED lines=9> */
.L_x_50:


//--------------------- .nv.shared.reserved.0     --------------------------
	.section	.nv.shared.reserved.0,"aw",@nobits
	.weak		__nv_reservedSMEM_offset_0_alias
	.size		__nv_reservedSMEM_offset_0_alias, 0, 64
	.other		__nv_reservedSMEM_offset_0_alias,@"STO_CUDA_RESERVED_SHARED STV_DEFAULT"
__nv_reservedSMEM_offset_0_alias:
	.zero		0
	.zero		64


//--------------------- .nv.constant0.l1_regularized_update --------------------------
	.section	.nv.constant0.l1_regularized_update,"a",@progbits
	.sectionflags	@""
	.align	4
.nv.constant0.l1_regularized_update:
	.zero		928


//--------------------- .nv.constant0.l2_regularized_update --------------------------
	.section	.nv.constant0.l2_regularized_update,"a",@progbits
	.sectionflags	@""
	.align	4
.nv.constant0.l2_regularized_update:
	.zero		928


//--------------------- .nv.constant0.add_regularization_term --------------------------
	.section	.nv.constant0.add_regularization_term,"a",@progbits
	.sectionflags	@""
	.align	4
.nv.constant0.add_regularization_term:
	.zero		912


//--------------------- .nv.constant0.fused_sigmoid_sub --------------------------
	.section	.nv.constant0.fused_sigmoid_sub,"a",@progbits
	.sectionflags	@""
	.align	4
.nv.constant0.fused_sigmoid_sub:
	.zero		924


//--------------------- .nv.constant0.transpose   --------------------------
	.section	.nv.constant0.transpose,"a",@progbits
	.sectionflags	@""
	.align	4
.nv.constant0.transpose:
	.zero		920


//--------------------- SYMBOLS --------------------------

	.type		.nv.reservedSmem.offset0,@object
	.size		.nv.reservedSmem.offset0,0x4
